//
// Generated by NVIDIA NVVM Compiler
//
// Compiler Build ID: CL-36424714
// Cuda compilation tools, release 13.0, V13.0.88
// Based on NVVM 20.0.0
//

.version 9.0
.target sm_100
.address_size 64

	// .globl	_Z22add_kernel_interleavedP13INTERLEAVED_TPKS_jj

.visible .entry _Z22add_kernel_interleavedP13INTERLEAVED_TPKS_jj(
	.param .u64 .ptr .align 1 _Z22add_kernel_interleavedP13INTERLEAVED_TPKS_jj_param_0,
	.param .u64 .ptr .align 1 _Z22add_kernel_interleavedP13INTERLEAVED_TPKS_jj_param_1,
	.param .u32 _Z22add_kernel_interleavedP13INTERLEAVED_TPKS_jj_param_2,
	.param .u32 _Z22add_kernel_interleavedP13INTERLEAVED_TPKS_jj_param_3
)
{
	.reg .pred 	%p<12>;
	.reg .b32 	%r<160>;
	.reg .b64 	%rd<8>;

	ld.param.u64 	%rd3, [_Z22add_kernel_interleavedP13INTERLEAVED_TPKS_jj_param_0];
	ld.param.u64 	%rd4, [_Z22add_kernel_interleavedP13INTERLEAVED_TPKS_jj_param_1];
	ld.param.u32 	%r20, [_Z22add_kernel_interleavedP13INTERLEAVED_TPKS_jj_param_2];
	ld.param.u32 	%r19, [_Z22add_kernel_interleavedP13INTERLEAVED_TPKS_jj_param_3];
	mov.u32 	%r21, %ctaid.x;
	mov.u32 	%r22, %ntid.x;
	mov.u32 	%r23, %tid.x;
	mad.lo.s32 	%r1, %r21, %r22, %r23;
	setp.ge.u32 	%p1, %r1, %r20;
	setp.eq.s32 	%p2, %r19, 0;
	or.pred  	%p3, %p1, %p2;
	@%p3 bra 	$L__BB0_12;
	cvta.to.global.u64 	%rd5, %rd4;
	cvta.to.global.u64 	%rd6, %rd3;
	mul.wide.u32 	%rd7, %r1, 16;
	add.s64 	%rd1, %rd5, %rd7;
	add.s64 	%rd2, %rd6, %rd7;
	add.s32 	%r24, %r19, -1;
	and.b32  	%r2, %r19, 7;
	setp.lt.u32 	%p4, %r24, 7;
	@%p4 bra 	$L__BB0_4;
	ld.global.u32 	%r159, [%rd2];
	ld.global.u32 	%r158, [%rd2+4];
	ld.global.u32 	%r157, [%rd2+8];
	ld.global.u32 	%r156, [%rd2+12];
	and.b32  	%r25, %r19, -8;
	neg.s32 	%r155, %r25;
$L__BB0_3:
	.pragma "nounroll";
	ld.global.u32 	%r26, [%rd1];
	add.s32 	%r27, %r159, %r26;
	st.global.u32 	[%rd2], %r27;
	ld.global.u32 	%r28, [%rd1+4];
	add.s32 	%r29, %r158, %r28;
	st.global.u32 	[%rd2+4], %r29;
	ld.global.u32 	%r30, [%rd1+8];
	add.s32 	%r31, %r157, %r30;
	st.global.u32 	[%rd2+8], %r31;
	ld.global.u32 	%r32, [%rd1+12];
	add.s32 	%r33, %r156, %r32;
	st.global.u32 	[%rd2+12], %r33;
	ld.global.u32 	%r34, [%rd1];
	add.s32 	%r35, %r27, %r34;
	st.global.u32 	[%rd2], %r35;
	ld.global.u32 	%r36, [%rd1+4];
	add.s32 	%r37, %r29, %r36;
	st.global.u32 	[%rd2+4], %r37;
	ld.global.u32 	%r38, [%rd1+8];
	add.s32 	%r39, %r31, %r38;
	st.global.u32 	[%rd2+8], %r39;
	ld.global.u32 	%r40, [%rd1+12];
	add.s32 	%r41, %r33, %r40;
	st.global.u32 	[%rd2+12], %r41;
	ld.global.u32 	%r42, [%rd1];
	add.s32 	%r43, %r35, %r42;
	st.global.u32 	[%rd2], %r43;
	ld.global.u32 	%r44, [%rd1+4];
	add.s32 	%r45, %r37, %r44;
	st.global.u32 	[%rd2+4], %r45;
	ld.global.u32 	%r46, [%rd1+8];
	add.s32 	%r47, %r39, %r46;
	st.global.u32 	[%rd2+8], %r47;
	ld.global.u32 	%r48, [%rd1+12];
	add.s32 	%r49, %r41, %r48;
	st.global.u32 	[%rd2+12], %r49;
	ld.global.u32 	%r50, [%rd1];
	add.s32 	%r51, %r43, %r50;
	st.global.u32 	[%rd2], %r51;
	ld.global.u32 	%r52, [%rd1+4];
	add.s32 	%r53, %r45, %r52;
	st.global.u32 	[%rd2+4], %r53;
	ld.global.u32 	%r54, [%rd1+8];
	add.s32 	%r55, %r47, %r54;
	st.global.u32 	[%rd2+8], %r55;
	ld.global.u32 	%r56, [%rd1+12];
	add.s32 	%r57, %r49, %r56;
	st.global.u32 	[%rd2+12], %r57;
	ld.global.u32 	%r58, [%rd1];
	add.s32 	%r59, %r51, %r58;
	st.global.u32 	[%rd2], %r59;
	ld.global.u32 	%r60, [%rd1+4];
	add.s32 	%r61, %r53, %r60;
	st.global.u32 	[%rd2+4], %r61;
	ld.global.u32 	%r62, [%rd1+8];
	add.s32 	%r63, %r55, %r62;
	st.global.u32 	[%rd2+8], %r63;
	ld.global.u32 	%r64, [%rd1+12];
	add.s32 	%r65, %r57, %r64;
	st.global.u32 	[%rd2+12], %r65;
	ld.global.u32 	%r66, [%rd1];
	add.s32 	%r67, %r59, %r66;
	st.global.u32 	[%rd2], %r67;
	ld.global.u32 	%r68, [%rd1+4];
	add.s32 	%r69, %r61, %r68;
	st.global.u32 	[%rd2+4], %r69;
	ld.global.u32 	%r70, [%rd1+8];
	add.s32 	%r71, %r63, %r70;
	st.global.u32 	[%rd2+8], %r71;
	ld.global.u32 	%r72, [%rd1+12];
	add.s32 	%r73, %r65, %r72;
	st.global.u32 	[%rd2+12], %r73;
	ld.global.u32 	%r74, [%rd1];
	add.s32 	%r75, %r67, %r74;
	st.global.u32 	[%rd2], %r75;
	ld.global.u32 	%r76, [%rd1+4];
	add.s32 	%r77, %r69, %r76;
	st.global.u32 	[%rd2+4], %r77;
	ld.global.u32 	%r78, [%rd1+8];
	add.s32 	%r79, %r71, %r78;
	st.global.u32 	[%rd2+8], %r79;
	ld.global.u32 	%r80, [%rd1+12];
	add.s32 	%r81, %r73, %r80;
	st.global.u32 	[%rd2+12], %r81;
	ld.global.u32 	%r82, [%rd1];
	add.s32 	%r159, %r75, %r82;
	st.global.u32 	[%rd2], %r159;
	ld.global.u32 	%r83, [%rd1+4];
	add.s32 	%r158, %r77, %r83;
	st.global.u32 	[%rd2+4], %r158;
	ld.global.u32 	%r84, [%rd1+8];
	add.s32 	%r157, %r79, %r84;
	st.global.u32 	[%rd2+8], %r157;
	ld.global.u32 	%r85, [%rd1+12];
	add.s32 	%r156, %r81, %r85;
	st.global.u32 	[%rd2+12], %r156;
	add.s32 	%r155, %r155, 8;
	setp.ne.s32 	%p5, %r155, 0;
	@%p5 bra 	$L__BB0_3;
$L__BB0_4:
	setp.eq.s32 	%p6, %r2, 0;
	@%p6 bra 	$L__BB0_12;
	and.b32  	%r18, %r19, 3;
	setp.lt.u32 	%p7, %r2, 4;
	@%p7 bra 	$L__BB0_7;
	ld.global.u32 	%r86, [%rd1];
	ld.global.u32 	%r87, [%rd2];
	add.s32 	%r88, %r87, %r86;
	st.global.u32 	[%rd2], %r88;
	ld.global.u32 	%r89, [%rd1+4];
	ld.global.u32 	%r90, [%rd2+4];
	add.s32 	%r91, %r90, %r89;
	st.global.u32 	[%rd2+4], %r91;
	ld.global.u32 	%r92, [%rd1+8];
	ld.global.u32 	%r93, [%rd2+8];
	add.s32 	%r94, %r93, %r92;
	st.global.u32 	[%rd2+8], %r94;
	ld.global.u32 	%r95, [%rd1+12];
	ld.global.u32 	%r96, [%rd2+12];
	add.s32 	%r97, %r96, %r95;
	st.global.u32 	[%rd2+12], %r97;
	ld.global.u32 	%r98, [%rd1];
	add.s32 	%r99, %r88, %r98;
	st.global.u32 	[%rd2], %r99;
	ld.global.u32 	%r100, [%rd1+4];
	add.s32 	%r101, %r91, %r100;
	st.global.u32 	[%rd2+4], %r101;
	ld.global.u32 	%r102, [%rd1+8];
	add.s32 	%r103, %r94, %r102;
	st.global.u32 	[%rd2+8], %r103;
	ld.global.u32 	%r104, [%rd1+12];
	add.s32 	%r105, %r97, %r104;
	st.global.u32 	[%rd2+12], %r105;
	ld.global.u32 	%r106, [%rd1];
	add.s32 	%r107, %r99, %r106;
	st.global.u32 	[%rd2], %r107;
	ld.global.u32 	%r108, [%rd1+4];
	add.s32 	%r109, %r101, %r108;
	st.global.u32 	[%rd2+4], %r109;
	ld.global.u32 	%r110, [%rd1+8];
	add.s32 	%r111, %r103, %r110;
	st.global.u32 	[%rd2+8], %r111;
	ld.global.u32 	%r112, [%rd1+12];
	add.s32 	%r113, %r105, %r112;
	st.global.u32 	[%rd2+12], %r113;
	ld.global.u32 	%r114, [%rd1];
	add.s32 	%r115, %r107, %r114;
	st.global.u32 	[%rd2], %r115;
	ld.global.u32 	%r116, [%rd1+4];
	add.s32 	%r117, %r109, %r116;
	st.global.u32 	[%rd2+4], %r117;
	ld.global.u32 	%r118, [%rd1+8];
	add.s32 	%r119, %r111, %r118;
	st.global.u32 	[%rd2+8], %r119;
	ld.global.u32 	%r120, [%rd1+12];
	add.s32 	%r121, %r113, %r120;
	st.global.u32 	[%rd2+12], %r121;
$L__BB0_7:
	setp.eq.s32 	%p8, %r18, 0;
	@%p8 bra 	$L__BB0_12;
	setp.eq.s32 	%p9, %r18, 1;
	@%p9 bra 	$L__BB0_10;
	ld.global.u32 	%r122, [%rd1];
	ld.global.u32 	%r123, [%rd2];
	add.s32 	%r124, %r123, %r122;
	st.global.u32 	[%rd2], %r124;
	ld.global.u32 	%r125, [%rd1+4];
	ld.global.u32 	%r126, [%rd2+4];
	add.s32 	%r127, %r126, %r125;
	st.global.u32 	[%rd2+4], %r127;
	ld.global.u32 	%r128, [%rd1+8];
	ld.global.u32 	%r129, [%rd2+8];
	add.s32 	%r130, %r129, %r128;
	st.global.u32 	[%rd2+8], %r130;
	ld.global.u32 	%r131, [%rd1+12];
	ld.global.u32 	%r132, [%rd2+12];
	add.s32 	%r133, %r132, %r131;
	st.global.u32 	[%rd2+12], %r133;
	ld.global.u32 	%r134, [%rd1];
	add.s32 	%r135, %r124, %r134;
	st.global.u32 	[%rd2], %r135;
	ld.global.u32 	%r136, [%rd1+4];
	add.s32 	%r137, %r127, %r136;
	st.global.u32 	[%rd2+4], %r137;
	ld.global.u32 	%r138, [%rd1+8];
	add.s32 	%r139, %r130, %r138;
	st.global.u32 	[%rd2+8], %r139;
	ld.global.u32 	%r140, [%rd1+12];
	add.s32 	%r141, %r133, %r140;
	st.global.u32 	[%rd2+12], %r141;
$L__BB0_10:
	and.b32  	%r142, %r19, 1;
	setp.eq.b32 	%p10, %r142, 1;
	not.pred 	%p11, %p10;
	@%p11 bra 	$L__BB0_12;
	ld.global.u32 	%r143, [%rd1];
	ld.global.u32 	%r144, [%rd2];
	add.s32 	%r145, %r144, %r143;
	st.global.u32 	[%rd2], %r145;
	ld.global.u32 	%r146, [%rd1+4];
	ld.global.u32 	%r147, [%rd2+4];
	add.s32 	%r148, %r147, %r146;
	st.global.u32 	[%rd2+4], %r148;
	ld.global.u32 	%r149, [%rd1+8];
	ld.global.u32 	%r150, [%rd2+8];
	add.s32 	%r151, %r150, %r149;
	st.global.u32 	[%rd2+8], %r151;
	ld.global.u32 	%r152, [%rd1+12];
	ld.global.u32 	%r153, [%rd2+12];
	add.s32 	%r154, %r153, %r152;
	st.global.u32 	[%rd2+12], %r154;
$L__BB0_12:
	ret;

}
	// .globl	_Z25add_kernel_noninterleaved17NON_INTERLEAVED_TS_jj
.visible .entry _Z25add_kernel_noninterleaved17NON_INTERLEAVED_TS_jj(
	.param .align 8 .b8 _Z25add_kernel_noninterleaved17NON_INTERLEAVED_TS_jj_param_0[32],
	.param .align 8 .b8 _Z25add_kernel_noninterleaved17NON_INTERLEAVED_TS_jj_param_1[32],
	.param .u32 _Z25add_kernel_noninterleaved17NON_INTERLEAVED_TS_jj_param_2,
	.param .u32 _Z25add_kernel_noninterleaved17NON_INTERLEAVED_TS_jj_param_3
)
{
	.reg .pred 	%p<12>;
	.reg .b32 	%r<196>;
	.reg .b64 	%rd<26>;

	ld.param.u64 	%rd16, [_Z25add_kernel_noninterleaved17NON_INTERLEAVED_TS_jj_param_1+24];
	ld.param.u64 	%rd15, [_Z25add_kernel_noninterleaved17NON_INTERLEAVED_TS_jj_param_1+16];
	ld.param.u64 	%rd14, [_Z25add_kernel_noninterleaved17NON_INTERLEAVED_TS_jj_param_1+8];
	ld.param.u64 	%rd13, [_Z25add_kernel_noninterleaved17NON_INTERLEAVED_TS_jj_param_1];
	ld.param.u64 	%rd12, [_Z25add_kernel_noninterleaved17NON_INTERLEAVED_TS_jj_param_0+24];
	ld.param.u64 	%rd11, [_Z25add_kernel_noninterleaved17NON_INTERLEAVED_TS_jj_param_0+16];
	ld.param.u64 	%rd10, [_Z25add_kernel_noninterleaved17NON_INTERLEAVED_TS_jj_param_0+8];
	ld.param.u64 	%rd9, [_Z25add_kernel_noninterleaved17NON_INTERLEAVED_TS_jj_param_0];
	ld.param.u32 	%r8, [_Z25add_kernel_noninterleaved17NON_INTERLEAVED_TS_jj_param_2];
	ld.param.u32 	%r7, [_Z25add_kernel_noninterleaved17NON_INTERLEAVED_TS_jj_param_3];
	mov.u32 	%r9, %ctaid.x;
	mov.u32 	%r10, %ntid.x;
	mov.u32 	%r11, %tid.x;
	mad.lo.s32 	%r1, %r9, %r10, %r11;
	setp.ge.u32 	%p1, %r1, %r8;
	setp.eq.s32 	%p2, %r7, 0;
	or.pred  	%p3, %p1, %p2;
	@%p3 bra 	$L__BB1_12;
	cvta.to.global.u64 	%rd17, %rd16;
	cvta.to.global.u64 	%rd18, %rd15;
	cvta.to.global.u64 	%rd19, %rd14;
	cvta.to.global.u64 	%rd20, %rd13;
	cvta.to.global.u64 	%rd21, %rd12;
	cvta.to.global.u64 	%rd22, %rd11;
	cvta.to.global.u64 	%rd23, %rd10;
	cvta.to.global.u64 	%rd24, %rd9;
	mul.wide.u32 	%rd25, %r1, 4;
	add.s64 	%rd1, %rd20, %rd25;
	add.s64 	%rd2, %rd24, %rd25;
	add.s64 	%rd3, %rd19, %rd25;
	add.s64 	%rd4, %rd23, %rd25;
	add.s64 	%rd5, %rd18, %rd25;
	add.s64 	%rd6, %rd22, %rd25;
	add.s64 	%rd7, %rd17, %rd25;
	add.s64 	%rd8, %rd21, %rd25;
	add.s32 	%r12, %r7, -1;
	and.b32  	%r2, %r7, 7;
	setp.lt.u32 	%p4, %r12, 7;
	@%p4 bra 	$L__BB1_4;
	and.b32  	%r13, %r7, -8;
	neg.s32 	%r195, %r13;
$L__BB1_3:
	.pragma "nounroll";
	ld.global.u32 	%r14, [%rd1];
	ld.global.u32 	%r15, [%rd2];
	add.s32 	%r16, %r15, %r14;
	st.global.u32 	[%rd2], %r16;
	ld.global.u32 	%r17, [%rd3];
	ld.global.u32 	%r18, [%rd4];
	add.s32 	%r19, %r18, %r17;
	st.global.u32 	[%rd4], %r19;
	ld.global.u32 	%r20, [%rd5];
	ld.global.u32 	%r21, [%rd6];
	add.s32 	%r22, %r21, %r20;
	st.global.u32 	[%rd6], %r22;
	ld.global.u32 	%r23, [%rd7];
	ld.global.u32 	%r24, [%rd8];
	add.s32 	%r25, %r24, %r23;
	st.global.u32 	[%rd8], %r25;
	ld.global.u32 	%r26, [%rd1];
	ld.global.u32 	%r27, [%rd2];
	add.s32 	%r28, %r27, %r26;
	st.global.u32 	[%rd2], %r28;
	ld.global.u32 	%r29, [%rd3];
	ld.global.u32 	%r30, [%rd4];
	add.s32 	%r31, %r30, %r29;
	st.global.u32 	[%rd4], %r31;
	ld.global.u32 	%r32, [%rd5];
	ld.global.u32 	%r33, [%rd6];
	add.s32 	%r34, %r33, %r32;
	st.global.u32 	[%rd6], %r34;
	ld.global.u32 	%r35, [%rd7];
	ld.global.u32 	%r36, [%rd8];
	add.s32 	%r37, %r36, %r35;
	st.global.u32 	[%rd8], %r37;
	ld.global.u32 	%r38, [%rd1];
	ld.global.u32 	%r39, [%rd2];
	add.s32 	%r40, %r39, %r38;
	st.global.u32 	[%rd2], %r40;
	ld.global.u32 	%r41, [%rd3];
	ld.global.u32 	%r42, [%rd4];
	add.s32 	%r43, %r42, %r41;
	st.global.u32 	[%rd4], %r43;
	ld.global.u32 	%r44, [%rd5];
	ld.global.u32 	%r45, [%rd6];
	add.s32 	%r46, %r45, %r44;
	st.global.u32 	[%rd6], %r46;
	ld.global.u32 	%r47, [%rd7];
	ld.global.u32 	%r48, [%rd8];
	add.s32 	%r49, %r48, %r47;
	st.global.u32 	[%rd8], %r49;
	ld.global.u32 	%r50, [%rd1];
	ld.global.u32 	%r51, [%rd2];
	add.s32 	%r52, %r51, %r50;
	st.global.u32 	[%rd2], %r52;
	ld.global.u32 	%r53, [%rd3];
	ld.global.u32 	%r54, [%rd4];
	add.s32 	%r55, %r54, %r53;
	st.global.u32 	[%rd4], %r55;
	ld.global.u32 	%r56, [%rd5];
	ld.global.u32 	%r57, [%rd6];
	add.s32 	%r58, %r57, %r56;
	st.global.u32 	[%rd6], %r58;
	ld.global.u32 	%r59, [%rd7];
	ld.global.u32 	%r60, [%rd8];
	add.s32 	%r61, %r60, %r59;
	st.global.u32 	[%rd8], %r61;
	ld.global.u32 	%r62, [%rd1];
	ld.global.u32 	%r63, [%rd2];
	add.s32 	%r64, %r63, %r62;
	st.global.u32 	[%rd2], %r64;
	ld.global.u32 	%r65, [%rd3];
	ld.global.u32 	%r66, [%rd4];
	add.s32 	%r67, %r66, %r65;
	st.global.u32 	[%rd4], %r67;
	ld.global.u32 	%r68, [%rd5];
	ld.global.u32 	%r69, [%rd6];
	add.s32 	%r70, %r69, %r68;
	st.global.u32 	[%rd6], %r70;
	ld.global.u32 	%r71, [%rd7];
	ld.global.u32 	%r72, [%rd8];
	add.s32 	%r73, %r72, %r71;
	st.global.u32 	[%rd8], %r73;
	ld.global.u32 	%r74, [%rd1];
	ld.global.u32 	%r75, [%rd2];
	add.s32 	%r76, %r75, %r74;
	st.global.u32 	[%rd2], %r76;
	ld.global.u32 	%r77, [%rd3];
	ld.global.u32 	%r78, [%rd4];
	add.s32 	%r79, %r78, %r77;
	st.global.u32 	[%rd4], %r79;
	ld.global.u32 	%r80, [%rd5];
	ld.global.u32 	%r81, [%rd6];
	add.s32 	%r82, %r81, %r80;
	st.global.u32 	[%rd6], %r82;
	ld.global.u32 	%r83, [%rd7];
	ld.global.u32 	%r84, [%rd8];
	add.s32 	%r85, %r84, %r83;
	st.global.u32 	[%rd8], %r85;
	ld.global.u32 	%r86, [%rd1];
	ld.global.u32 	%r87, [%rd2];
	add.s32 	%r88, %r87, %r86;
	st.global.u32 	[%rd2], %r88;
	ld.global.u32 	%r89, [%rd3];
	ld.global.u32 	%r90, [%rd4];
	add.s32 	%r91, %r90, %r89;
	st.global.u32 	[%rd4], %r91;
	ld.global.u32 	%r92, [%rd5];
	ld.global.u32 	%r93, [%rd6];
	add.s32 	%r94, %r93, %r92;
	st.global.u32 	[%rd6], %r94;
	ld.global.u32 	%r95, [%rd7];
	ld.global.u32 	%r96, [%rd8];
	add.s32 	%r97, %r96, %r95;
	st.global.u32 	[%rd8], %r97;
	ld.global.u32 	%r98, [%rd1];
	ld.global.u32 	%r99, [%rd2];
	add.s32 	%r100, %r99, %r98;
	st.global.u32 	[%rd2], %r100;
	ld.global.u32 	%r101, [%rd3];
	ld.global.u32 	%r102, [%rd4];
	add.s32 	%r103, %r102, %r101;
	st.global.u32 	[%rd4], %r103;
	ld.global.u32 	%r104, [%rd5];
	ld.global.u32 	%r105, [%rd6];
	add.s32 	%r106, %r105, %r104;
	st.global.u32 	[%rd6], %r106;
	ld.global.u32 	%r107, [%rd7];
	ld.global.u32 	%r108, [%rd8];
	add.s32 	%r109, %r108, %r107;
	st.global.u32 	[%rd8], %r109;
	add.s32 	%r195, %r195, 8;
	setp.ne.s32 	%p5, %r195, 0;
	@%p5 bra 	$L__BB1_3;
$L__BB1_4:
	setp.eq.s32 	%p6, %r2, 0;
	@%p6 bra 	$L__BB1_12;
	and.b32  	%r6, %r7, 3;
	setp.lt.u32 	%p7, %r2, 4;
	@%p7 bra 	$L__BB1_7;
	ld.global.u32 	%r110, [%rd1];
	ld.global.u32 	%r111, [%rd2];
	add.s32 	%r112, %r111, %r110;
	st.global.u32 	[%rd2], %r112;
	ld.global.u32 	%r113, [%rd3];
	ld.global.u32 	%r114, [%rd4];
	add.s32 	%r115, %r114, %r113;
	st.global.u32 	[%rd4], %r115;
	ld.global.u32 	%r116, [%rd5];
	ld.global.u32 	%r117, [%rd6];
	add.s32 	%r118, %r117, %r116;
	st.global.u32 	[%rd6], %r118;
	ld.global.u32 	%r119, [%rd7];
	ld.global.u32 	%r120, [%rd8];
	add.s32 	%r121, %r120, %r119;
	st.global.u32 	[%rd8], %r121;
	ld.global.u32 	%r122, [%rd1];
	ld.global.u32 	%r123, [%rd2];
	add.s32 	%r124, %r123, %r122;
	st.global.u32 	[%rd2], %r124;
	ld.global.u32 	%r125, [%rd3];
	ld.global.u32 	%r126, [%rd4];
	add.s32 	%r127, %r126, %r125;
	st.global.u32 	[%rd4], %r127;
	ld.global.u32 	%r128, [%rd5];
	ld.global.u32 	%r129, [%rd6];
	add.s32 	%r130, %r129, %r128;
	st.global.u32 	[%rd6], %r130;
	ld.global.u32 	%r131, [%rd7];
	ld.global.u32 	%r132, [%rd8];
	add.s32 	%r133, %r132, %r131;
	st.global.u32 	[%rd8], %r133;
	ld.global.u32 	%r134, [%rd1];
	ld.global.u32 	%r135, [%rd2];
	add.s32 	%r136, %r135, %r134;
	st.global.u32 	[%rd2], %r136;
	ld.global.u32 	%r137, [%rd3];
	ld.global.u32 	%r138, [%rd4];
	add.s32 	%r139, %r138, %r137;
	st.global.u32 	[%rd4], %r139;
	ld.global.u32 	%r140, [%rd5];
	ld.global.u32 	%r141, [%rd6];
	add.s32 	%r142, %r141, %r140;
	st.global.u32 	[%rd6], %r142;
	ld.global.u32 	%r143, [%rd7];
	ld.global.u32 	%r144, [%rd8];
	add.s32 	%r145, %r144, %r143;
	st.global.u32 	[%rd8], %r145;
	ld.global.u32 	%r146, [%rd1];
	ld.global.u32 	%r147, [%rd2];
	add.s32 	%r148, %r147, %r146;
	st.global.u32 	[%rd2], %r148;
	ld.global.u32 	%r149, [%rd3];
	ld.global.u32 	%r150, [%rd4];
	add.s32 	%r151, %r150, %r149;
	st.global.u32 	[%rd4], %r151;
	ld.global.u32 	%r152, [%rd5];
	ld.global.u32 	%r153, [%rd6];
	add.s32 	%r154, %r153, %r152;
	st.global.u32 	[%rd6], %r154;
	ld.global.u32 	%r155, [%rd7];
	ld.global.u32 	%r156, [%rd8];
	add.s32 	%r157, %r156, %r155;
	st.global.u32 	[%rd8], %r157;
$L__BB1_7:
	setp.eq.s32 	%p8, %r6, 0;
	@%p8 bra 	$L__BB1_12;
	setp.eq.s32 	%p9, %r6, 1;
	@%p9 bra 	$L__BB1_10;
	ld.global.u32 	%r158, [%rd1];
	ld.global.u32 	%r159, [%rd2];
	add.s32 	%r160, %r159, %r158;
	st.global.u32 	[%rd2], %r160;
	ld.global.u32 	%r161, [%rd3];
	ld.global.u32 	%r162, [%rd4];
	add.s32 	%r163, %r162, %r161;
	st.global.u32 	[%rd4], %r163;
	ld.global.u32 	%r164, [%rd5];
	ld.global.u32 	%r165, [%rd6];
	add.s32 	%r166, %r165, %r164;
	st.global.u32 	[%rd6], %r166;
	ld.global.u32 	%r167, [%rd7];
	ld.global.u32 	%r168, [%rd8];
	add.s32 	%r169, %r168, %r167;
	st.global.u32 	[%rd8], %r169;
	ld.global.u32 	%r170, [%rd1];
	ld.global.u32 	%r171, [%rd2];
	add.s32 	%r172, %r171, %r170;
	st.global.u32 	[%rd2], %r172;
	ld.global.u32 	%r173, [%rd3];
	ld.global.u32 	%r174, [%rd4];
	add.s32 	%r175, %r174, %r173;
	st.global.u32 	[%rd4], %r175;
	ld.global.u32 	%r176, [%rd5];
	ld.global.u32 	%r177, [%rd6];
	add.s32 	%r178, %r177, %r176;
	st.global.u32 	[%rd6], %r178;
	ld.global.u32 	%r179, [%rd7];
	ld.global.u32 	%r180, [%rd8];
	add.s32 	%r181, %r180, %r179;
	st.global.u32 	[%rd8], %r181;
$L__BB1_10:
	and.b32  	%r182, %r7, 1;
	setp.eq.b32 	%p10, %r182, 1;
	not.pred 	%p11, %p10;
	@%p11 bra 	$L__BB1_12;
	ld.global.u32 	%r183, [%rd1];
	ld.global.u32 	%r184, [%rd2];
	add.s32 	%r185, %r184, %r183;
	st.global.u32 	[%rd2], %r185;
	ld.global.u32 	%r186, [%rd3];
	ld.global.u32 	%r187, [%rd4];
	add.s32 	%r188, %r187, %r186;
	st.global.u32 	[%rd4], %r188;
	ld.global.u32 	%r189, [%rd5];
	ld.global.u32 	%r190, [%rd6];
	add.s32 	%r191, %r190, %r189;
	st.global.u32 	[%rd6], %r191;
	ld.global.u32 	%r192, [%rd7];
	ld.global.u32 	%r193, [%rd8];
	add.s32 	%r194, %r193, %r192;
	st.global.u32 	[%rd8], %r194;
$L__BB1_12:
	ret;

}
	// .globl	_Z17bitreverse_kernelPjj
.visible .entry _Z17bitreverse_kernelPjj(
	.param .u64 .ptr .align 1 _Z17bitreverse_kernelPjj_param_0,
	.param .u32 _Z17bitreverse_kernelPjj_param_1
)
{
	.reg .pred 	%p<2>;
	.reg .b32 	%r<22>;
	.reg .b64 	%rd<5>;

	ld.param.u64 	%rd1, [_Z17bitreverse_kernelPjj_param_0];
	ld.param.u32 	%r2, [_Z17bitreverse_kernelPjj_param_1];
	mov.u32 	%r3, %ctaid.x;
	mov.u32 	%r4, %ntid.x;
	mov.u32 	%r5, %tid.x;
	mad.lo.s32 	%r1, %r3, %r4, %r5;
	setp.ge.u32 	%p1, %r1, %r2;
	@%p1 bra 	$L__BB2_2;
	cvta.to.global.u64 	%rd2, %rd1;
	mul.wide.u32 	%rd3, %r1, 4;
	add.s64 	%rd4, %rd2, %rd3;
	ld.global.u32 	%r6, [%rd4];
	shr.u32 	%r7, %r6, 4;
	and.b32  	%r8, %r7, 252645135;
	shl.b32 	%r9, %r6, 4;
	and.b32  	%r10, %r9, -252645136;
	or.b32  	%r11, %r8, %r10;
	shr.u32 	%r12, %r11, 2;
	and.b32  	%r13, %r12, 858993459;
	shl.b32 	%r14, %r11, 2;
	and.b32  	%r15, %r14, -858993460;
	or.b32  	%r16, %r13, %r15;
	shr.u32 	%r17, %r16, 1;
	and.b32  	%r18, %r17, 1431655765;
	shl.b32 	%r19, %r16, 1;
	and.b32  	%r20, %r19, -1431655766;
	or.b32  	%r21, %r18, %r20;
	st.global.u32 	[%rd4], %r21;
$L__BB2_2:
	ret;

}


// ===== COMPILED SASS (sm_100) =====

	.target	sm_100

	.elftype	@"ET_EXEC"


//--------------------- .note.nv.tkinfo           --------------------------
	.section	.note.nv.tkinfo,"",@"SHT_NOTE"
	.sectionflags	@"SHF_NOTE_NV_TKINFO"
	.tkinfo
        /*0018*/ 	.word	0x00000002
        /*0030*/ 	.string	""
        /*0030*/ 	.string	"ptxas"
        /*0030*/ 	.string	"Cuda compilation tools, release 13.0, V13.0.88"
        /*0030*/ 	.string	"Build cuda_13.0.r13.0/compiler.36424714_0"
        /*0030*/ 	.string	"-arch sm_100 -m 64 "



//--------------------- .note.nv.cuinfo           --------------------------
	.section	.note.nv.cuinfo,"",@"SHT_NOTE"
	.sectionflags	@"SHF_NOTE_NV_CUINFO"
        /*0018*/ 	.short	0x0002
        /*001a*/ 	.short	0x0064
        /*001c*/ 	.short	0x0082
	.zero		2


//--------------------- .nv.info                  --------------------------
	.section	.nv.info,"",@"SHT_CUDA_INFO"
	.align	4


	//----- nvinfo : EIATTR_REGCOUNT
	.align		4
        /*0000*/ 	.byte	0x04, 0x2f
        /*0002*/ 	.short	(.L_1 - .L_0)
	.align		4
.L_0:
        /*0004*/ 	.word	index@(_Z22add_kernel_interleavedP13INTERLEAVED_TPKS_jj)
        /*0008*/ 	.word	0x00000012


	//----- nvinfo : EIATTR_FRAME_SIZE
	.align		4
.L_1:
        /*000c*/ 	.byte	0x04, 0x11
        /*000e*/ 	.short	(.L_3 - .L_2)
	.align		4
.L_2:
        /*0010*/ 	.word	index@(_Z22add_kernel_interleavedP13INTERLEAVED_TPKS_jj)
        /*0014*/ 	.word	0x00000000


	//----- nvinfo : EIATTR_REGCOUNT
	.align		4
.L_3:
        /*0018*/ 	.byte	0x04, 0x2f
        /*001a*/ 	.short	(.L_5 - .L_4)
	.align		4
.L_4:
        /*001c*/ 	.word	index@(_Z25add_kernel_noninterleaved17NON_INTERLEAVED_TS_jj)
        /*0020*/ 	.word	0x0000001e


	//----- nvinfo : EIATTR_FRAME_SIZE
	.align		4
.L_5:
        /*0024*/ 	.byte	0x04, 0x11
        /*0026*/ 	.short	(.L_7 - .L_6)
	.align		4
.L_6:
        /*0028*/ 	.word	index@(_Z25add_kernel_noninterleaved17NON_INTERLEAVED_TS_jj)
        /*002c*/ 	.word	0x00000000


	//----- nvinfo : EIATTR_REGCOUNT
	.align		4
.L_7:
        /*0030*/ 	.byte	0x04, 0x2f
        /*0032*/ 	.short	(.L_9 - .L_8)
	.align		4
.L_8:
        /*0034*/ 	.word	index@(_Z17bitreverse_kernelPjj)
        /*0038*/ 	.word	0x00000008


	//----- nvinfo : EIATTR_FRAME_SIZE
	.align		4
.L_9:
        /*003c*/ 	.byte	0x04, 0x11
        /*003e*/ 	.short	(.L_11 - .L_10)
	.align		4
.L_10:
        /*0040*/ 	.word	index@(_Z17bitreverse_kernelPjj)
        /*0044*/ 	.word	0x00000000


	//----- nvinfo : EIATTR_MIN_STACK_SIZE
	.align		4
.L_11:
        /*0048*/ 	.byte	0x04, 0x12
        /*004a*/ 	.short	(.L_13 - .L_12)
	.align		4
.L_12:
        /*004c*/ 	.word	index@(_Z17bitreverse_kernelPjj)
        /*0050*/ 	.word	0x00000000


	//----- nvinfo : EIATTR_MIN_STACK_SIZE
	.align		4
.L_13:
        /*0054*/ 	.byte	0x04, 0x12
        /*0056*/ 	.short	(.L_15 - .L_14)
	.align		4
.L_14:
        /*0058*/ 	.word	index@(_Z25add_kernel_noninterleaved17NON_INTERLEAVED_TS_jj)
        /*005c*/ 	.word	0x00000000


	//----- nvinfo : EIATTR_MIN_STACK_SIZE
	.align		4
.L_15:
        /*0060*/ 	.byte	0x04, 0x12
        /*0062*/ 	.short	(.L_17 - .L_16)
	.align		4
.L_16:
        /*0064*/ 	.word	index@(_Z22add_kernel_interleavedP13INTERLEAVED_TPKS_jj)
        /*0068*/ 	.word	0x00000000
.L_17:


//--------------------- .nv.compat                --------------------------
	.section	.nv.compat,"",@"SHT_CUDA_COMPAT_INFO"
	.align	4
        /*0000*/ 	.byte	0x02, 0x09, 0x00, 0x00, 0x02, 0x02, 0x01, 0x00, 0x02, 0x05, 0x05, 0x00, 0x03, 0x07, 0x01, 0x01
        /*0010*/ 	.byte	0x02, 0x03, 0x00, 0x00, 0x02, 0x06, 0x01, 0x00, 0x04, 0x0b, 0x08, 0x00, 0x09, 0x00, 0x00, 0x00
        /*0020*/ 	.byte	0x00, 0x00, 0x00, 0x00


//--------------------- .nv.info._Z17bitreverse_kernelPjj --------------------------
	.section	.nv.info._Z17bitreverse_kernelPjj,"",@"SHT_CUDA_INFO"
	.sectionflags	@""
	.align	4


	//----- nvinfo : EIATTR_CUDA_API_VERSION
	.align		4
        /*0000*/ 	.byte	0x04, 0x37
        /*0002*/ 	.short	(.L_19 - .L_18)
.L_18:
        /*0004*/ 	.word	0x00000082


	//----- nvinfo : EIATTR_KPARAM_INFO
	.align		4
.L_19:
        /*0008*/ 	.byte	0x04, 0x17
        /*000a*/ 	.short	(.L_21 - .L_20)
.L_20:
        /*000c*/ 	.word	0x00000000
        /*0010*/ 	.short	0x0001
        /*0012*/ 	.short	0x0008
        /*0014*/ 	.byte	0x00, 0xf0, 0x11, 0x00


	//----- nvinfo : EIATTR_KPARAM_INFO
	.align		4
.L_21:
        /*0018*/ 	.byte	0x04, 0x17
        /*001a*/ 	.short	(.L_23 - .L_22)
.L_22:
        /*001c*/ 	.word	0x00000000
        /*0020*/ 	.short	0x0000
        /*0022*/ 	.short	0x0000
        /*0024*/ 	.byte	0x00, 0xf5, 0x21, 0x00


	//----- nvinfo : EIATTR_SPARSE_MMA_MASK
	.align		4
.L_23:
        /*0028*/ 	.byte	0x03, 0x50
        /*002a*/ 	.short	0x0000


	//----- nvinfo : EIATTR_MAXREG_COUNT
	.align		4
        /*002c*/ 	.byte	0x03, 0x1b
        /*002e*/ 	.short	0x00ff


	//----- nvinfo : EIATTR_MERCURY_ISA_VERSION
	.align		4
        /*0030*/ 	.byte	0x03, 0x5f
        /*0032*/ 	.short	0x0101


	//----- nvinfo : EIATTR_VRC_CTA_INIT_COUNT
	.align		4
        /*0034*/ 	.byte	0x02, 0x4a
	.zero		1
	.zero		1


	//----- nvinfo : EIATTR_EXIT_INSTR_OFFSETS
	.align		4
        /*0038*/ 	.byte	0x04, 0x1c
        /*003a*/ 	.short	(.L_25 - .L_24)


	//   ....[0]....
.L_24:
        /*003c*/ 	.word	0x00000070


	//   ....[1]....
        /*0040*/ 	.word	0x00000190


	//----- nvinfo : EIATTR_CBANK_PARAM_SIZE
	.align		4
.L_25:
        /*0044*/ 	.byte	0x03, 0x19
        /*0046*/ 	.short	0x000c


	//----- nvinfo : EIATTR_PARAM_CBANK
	.align		4
        /*0048*/ 	.byte	0x04, 0x0a
        /*004a*/ 	.short	(.L_27 - .L_26)
	.align		4
.L_26:
        /*004c*/ 	.word	index@(.nv.constant0._Z17bitreverse_kernelPjj)
        /*0050*/ 	.short	0x0380
        /*0052*/ 	.short	0x000c


	//----- nvinfo : EIATTR_SW_WAR
	.align		4
.L_27:
        /*0054*/ 	.byte	0x04, 0x36
        /*0056*/ 	.short	(.L_29 - .L_28)
.L_28:
        /*0058*/ 	.word	0x00000008
.L_29:


//--------------------- .nv.info._Z25add_kernel_noninterleaved17NON_INTERLEAVED_TS_jj --------------------------
	.section	.nv.info._Z25add_kernel_noninterleaved17NON_INTERLEAVED_TS_jj,"",@"SHT_CUDA_INFO"
	.sectionflags	@""
	.align	4


	//----- nvinfo : EIATTR_CUDA_API_VERSION
	.align		4
        /*0000*/ 	.byte	0x04, 0x37
        /*0002*/ 	.short	(.L_31 - .L_30)
.L_30:
        /*0004*/ 	.word	0x00000082


	//----- nvinfo : EIATTR_KPARAM_INFO
	.align		4
.L_31:
        /*0008*/ 	.byte	0x04, 0x17
        /*000a*/ 	.short	(.L_33 - .L_32)
.L_32:
        /*000c*/ 	.word	0x00000000
        /*0010*/ 	.short	0x0003
        /*0012*/ 	.short	0x0044
        /*0014*/ 	.byte	0x00, 0xf0, 0x11, 0x00


	//----- nvinfo : EIATTR_KPARAM_INFO
	.align		4
.L_33:
        /*0018*/ 	.byte	0x04, 0x17
        /*001a*/ 	.short	(.L_35 - .L_34)
.L_34:
        /*001c*/ 	.word	0x00000000
        /*0020*/ 	.short	0x0002
        /*0022*/ 	.short	0x0040
        /*0024*/ 	.byte	0x00, 0xf0, 0x11, 0x00


	//----- nvinfo : EIATTR_KPARAM_INFO
	.align		4
.L_35:
        /*0028*/ 	.byte	0x04, 0x17
        /*002a*/ 	.short	(.L_37 - .L_36)
.L_36:
        /*002c*/ 	.word	0x00000000
        /*0030*/ 	.short	0x0001
        /*0032*/ 	.short	0x0020
        /*0034*/ 	.byte	0x00, 0xf0, 0x81, 0x00


	//----- nvinfo : EIATTR_KPARAM_INFO
	.align		4
.L_37:
        /*0038*/ 	.byte	0x04, 0x17
        /*003a*/ 	.short	(.L_39 - .L_38)
.L_38:
        /*003c*/ 	.word	0x00000000
        /*0040*/ 	.short	0x0000
        /*0042*/ 	.short	0x0000
        /*0044*/ 	.byte	0x00, 0xf0, 0x81, 0x00


	//----- nvinfo : EIATTR_SPARSE_MMA_MASK
	.align		4
.L_39:
        /*0048*/ 	.byte	0x03, 0x50
        /*004a*/ 	.short	0x0000


	//----- nvinfo : EIATTR_MAXREG_COUNT
	.align		4
        /*004c*/ 	.byte	0x03, 0x1b
        /*004e*/ 	.short	0x00ff


	//----- nvinfo : EIATTR_MERCURY_ISA_VERSION
	.align		4
        /*0050*/ 	.byte	0x03, 0x5f
        /*0052*/ 	.short	0x0101


	//----- nvinfo : EIATTR_VRC_CTA_INIT_COUNT
	.align		4
        /*0054*/ 	.byte	0x02, 0x4a
	.zero		1
	.zero		1


	//----- nvinfo : EIATTR_EXIT_INSTR_OFFSETS
	.align		4
        /*0058*/ 	.byte	0x04, 0x1c
        /*005a*/ 	.short	(.L_41 - .L_40)


	//   ....[0]....
.L_40:
        /*005c*/ 	.word	0x00000080


	//   ....[1]....
        /*0060*/ 	.word	0x00000a40


	//   ....[2]....
        /*0064*/ 	.word	0x00000e90


	//   ....[3]....
        /*0068*/ 	.word	0x000010e0


	//   ....[4]....
        /*006c*/ 	.word	0x000011f0


	//----- nvinfo : EIATTR_CBANK_PARAM_SIZE
	.align		4
.L_41:
        /*0070*/ 	.byte	0x03, 0x19
        /*0072*/ 	.short	0x0048


	//----- nvinfo : EIATTR_PARAM_CBANK
	.align		4
        /*0074*/ 	.byte	0x04, 0x0a
        /*0076*/ 	.short	(.L_43 - .L_42)
	.align		4
.L_42:
        /*0078*/ 	.word	index@(.nv.constant0._Z25add_kernel_noninterleaved17NON_INTERLEAVED_TS_jj)
        /*007c*/ 	.short	0x0380
        /*007e*/ 	.short	0x0048


	//----- nvinfo : EIATTR_SW_WAR
	.align		4
.L_43:
        /*0080*/ 	.byte	0x04, 0x36
        /*0082*/ 	.short	(.L_45 - .L_44)
.L_44:
        /*0084*/ 	.word	0x00000008
.L_45:


//--------------------- .nv.info._Z22add_kernel_interleavedP13INTERLEAVED_TPKS_jj --------------------------
	.section	.nv.info._Z22add_kernel_interleavedP13INTERLEAVED_TPKS_jj,"",@"SHT_CUDA_INFO"
	.sectionflags	@""
	.align	4


	//----- nvinfo : EIATTR_CUDA_API_VERSION
	.align		4
        /*0000*/ 	.byte	0x04, 0x37
        /*0002*/ 	.short	(.L_47 - .L_46)
.L_46:
        /*0004*/ 	.word	0x00000082


	//----- nvinfo : EIATTR_KPARAM_INFO
	.align		4
.L_47:
        /*0008*/ 	.byte	0x04, 0x17
        /*000a*/ 	.short	(.L_49 - .L_48)
.L_48:
        /*000c*/ 	.word	0x00000000
        /*0010*/ 	.short	0x0003
        /*0012*/ 	.short	0x0014
        /*0014*/ 	.byte	0x00, 0xf0, 0x11, 0x00


	//----- nvinfo : EIATTR_KPARAM_INFO
	.align		4
.L_49:
        /*0018*/ 	.byte	0x04, 0x17
        /*001a*/ 	.short	(.L_51 - .L_50)
.L_50:
        /*001c*/ 	.word	0x00000000
        /*0020*/ 	.short	0x0002
        /*0022*/ 	.short	0x0010
        /*0024*/ 	.byte	0x00, 0xf0, 0x11, 0x00


	//----- nvinfo : EIATTR_KPARAM_INFO
	.align		4
.L_51:
        /*0028*/ 	.byte	0x04, 0x17
        /*002a*/ 	.short	(.L_53 - .L_52)
.L_52:
        /*002c*/ 	.word	0x00000000
        /*0030*/ 	.short	0x0001
        /*0032*/ 	.short	0x0008
        /*0034*/ 	.byte	0x00, 0xf5, 0x21, 0x00


	//----- nvinfo : EIATTR_KPARAM_INFO
	.align		4
.L_53:
        /*0038*/ 	.byte	0x04, 0x17
        /*003a*/ 	.short	(.L_55 - .L_54)
.L_54:
        /*003c*/ 	.word	0x00000000
        /*0040*/ 	.short	0x0000
        /*0042*/ 	.short	0x0000
        /*0044*/ 	.byte	0x00, 0xf5, 0x21, 0x00


	//----- nvinfo : EIATTR_SPARSE_MMA_MASK
	.align		4
.L_55:
        /*0048*/ 	.byte	0x03, 0x50
        /*004a*/ 	.short	0x0000


	//----- nvinfo : EIATTR_MAXREG_COUNT
	.align		4
        /*004c*/ 	.byte	0x03, 0x1b
        /*004e*/ 	.short	0x00ff


	//----- nvinfo : EIATTR_MERCURY_ISA_VERSION
	.align		4
        /*0050*/ 	.byte	0x03, 0x5f
        /*0052*/ 	.short	0x0101


	//----- nvinfo : EIATTR_VRC_CTA_INIT_COUNT
	.align		4
        /*0054*/ 	.byte	0x02, 0x4a
	.zero		1
	.zero		1


	//----- nvinfo : EIATTR_EXIT_INSTR_OFFSETS
	.align		4
        /*0058*/ 	.byte	0x04, 0x1c
        /*005a*/ 	.short	(.L_57 - .L_56)


	//   ....[0]....
.L_56:
        /*005c*/ 	.word	0x00000080


	//   ....[1]....
        /*0060*/ 	.word	0x000007c0


	//   ....[2]....
        /*0064*/ 	.word	0x00000b50


	//   ....[3]....
        /*0068*/ 	.word	0x00000d60


	//   ....[4]....
        /*006c*/ 	.word	0x00000e70


	//----- nvinfo : EIATTR_CBANK_PARAM_SIZE
	.align		4
.L_57:
        /*0070*/ 	.byte	0x03, 0x19
        /*0072*/ 	.short	0x0018


	//----- nvinfo : EIATTR_PARAM_CBANK
	.align		4
        /*0074*/ 	.byte	0x04, 0x0a
        /*0076*/ 	.short	(.L_59 - .L_58)
	.align		4
.L_58:
        /*0078*/ 	.word	index@(.nv.constant0._Z22add_kernel_interleavedP13INTERLEAVED_TPKS_jj)
        /*007c*/ 	.short	0x0380
        /*007e*/ 	.short	0x0018


	//----- nvinfo : EIATTR_SW_WAR
	.align		4
.L_59:
        /*0080*/ 	.byte	0x04, 0x36
        /*0082*/ 	.short	(.L_61 - .L_60)
.L_60:
        /*0084*/ 	.word	0x00000008
.L_61:


//--------------------- .nv.callgraph             --------------------------
	.section	.nv.callgraph,"",@"SHT_CUDA_CALLGRAPH"
	.align	4
	.sectionentsize	8
	.align		4
        /*0000*/ 	.word	0x00000000
	.align		4
        /*0004*/ 	.word	0xffffffff
	.align		4
        /*0008*/ 	.word	0x00000000
	.align		4
        /*000c*/ 	.word	0xfffffffe
	.align		4
        /*0010*/ 	.word	0x00000000
	.align		4
        /*0014*/ 	.word	0xfffffffd
	.align		4
        /*0018*/ 	.word	0x00000000
	.align		4
        /*001c*/ 	.word	0xfffffffc


//--------------------- .text._Z17bitreverse_kernelPjj --------------------------
	.section	.text._Z17bitreverse_kernelPjj,"ax",@progbits
	.align	128
        .global         _Z17bitreverse_kernelPjj
        .type           _Z17bitreverse_kernelPjj,@function
        .size           _Z17bitreverse_kernelPjj,(.L_x_11 - _Z17bitreverse_kernelPjj)
        .other          _Z17bitreverse_kernelPjj,@"STO_CUDA_ENTRY STV_DEFAULT"
_Z17bitreverse_kernelPjj:
.text._Z17bitreverse_kernelPjj:
[----:B------:R-:W-:Y:S01]  /*0000*/  LDC R1, c[0x0][0x37c] ;  /* 0x0000df00ff017b82 */ /* 0x000fe20000000800 */
[----:B------:R-:W0:Y:S07]  /*0010*/  S2R R0, SR_TID.X ;  /* 0x0000000000007919 */ /* 0x000e2e0000002100 */
[----:B------:R-:W0:Y:S01]  /*0020*/  S2UR UR4, SR_CTAID.X ;  /* 0x00000000000479c3 */ /* 0x000e220000002500 */
[----:B------:R-:W1:Y:S07]  /*0030*/  LDCU UR5, c[0x0][0x388] ;  /* 0x00007100ff0577ac */ /* 0x000e6e0008000800 */
[----:B------:R-:W0:Y:S02]  /*0040*/  LDC R5, c[0x0][0x360] ;  /* 0x0000d800ff057b82 */ /* 0x000e240000000800 */
[----:B0-----:R-:W-:-:S05]  /*0050*/  IMAD R5, R5, UR4, R0 ;  /* 0x0000000405057c24 */ /* 0x001fca000f8e0200 */
[----:B-1----:R-:W-:-:S13]  /*0060*/  ISETP.GE.U32.AND P0, PT, R5, UR5, PT ;  /* 0x0000000505007c0c */ /* 0x002fda000bf06070 */
[----:B------:R-:W-:Y:S05]  /*0070*/  @P0 EXIT ;  /* 0x000000000000094d */ /* 0x000fea0003800000 */
[----:B------:R-:W0:Y:S01]  /*0080*/  LDC.64 R2, c[0x0][0x380] ;  /* 0x0000e000ff027b82 */ /* 0x000e220000000a00 */
[----:B------:R-:W1:Y:S01]  /*0090*/  LDCU.64 UR4, c[0x0][0x358] ;  /* 0x00006b00ff0477ac */ /* 0x000e620008000a00 */
[----:B0-----:R-:W-:-:S05]  /*00a0*/  IMAD.WIDE.U32 R2, R5, 0x4, R2 ;  /* 0x0000000405027825 */ /* 0x001fca00078e0002 */
[----:B-1----:R-:W2:Y:S02]  /*00b0*/  LDG.E R0, desc[UR4][R2.64] ;  /* 0x0000000402007981 */ /* 0x002ea4000c1e1900 */
[----:B--2---:R-:W-:Y:S01]  /*00c0*/  SHF.R.U32.HI R4, RZ, 0x4, R0 ;  /* 0x00000004ff047819 */ /* 0x004fe20000011600 */
[----:B------:R-:W-:-:S03]  /*00d0*/  IMAD.SHL.U32 R5, R0, 0x10, RZ ;  /* 0x0000001000057824 */ /* 0x000fc600078e00ff */
[----:B------:R-:W-:-:S04]  /*00e0*/  LOP3.LUT R4, R4, 0xf0f0f0f, RZ, 0xc0, !PT ;  /* 0x0f0f0f0f04047812 */ /* 0x000fc800078ec0ff */
[----:B------:R-:W-:-:S04]  /*00f0*/  LOP3.LUT R4, R4, 0xf0f0f0f0, R5, 0xf8, !PT ;  /* 0xf0f0f0f004047812 */ /* 0x000fc800078ef805 */
[----:B------:R-:W-:Y:S01]  /*0100*/  SHF.R.U32.HI R0, RZ, 0x2, R4 ;  /* 0x00000002ff007819 */ /* 0x000fe20000011604 */
[----:B------:R-:W-:-:S03]  /*0110*/  IMAD.SHL.U32 R5, R4, 0x4, RZ ;  /* 0x0000000404057824 */ /* 0x000fc600078e00ff */
[----:B------:R-:W-:-:S04]  /*0120*/  LOP3.LUT R0, R0, 0x33333333, RZ, 0xc0, !PT ;  /* 0x3333333300007812 */ /* 0x000fc800078ec0ff */
[----:B------:R-:W-:-:S04]  /*0130*/  LOP3.LUT R0, R0, 0xcccccccc, R5, 0xf8, !PT ;  /* 0xcccccccc00007812 */ /* 0x000fc800078ef805 */
[----:B------:R-:W-:Y:S01]  /*0140*/  SHF.R.U32.HI R4, RZ, 0x1, R0 ;  /* 0x00000001ff047819 */ /* 0x000fe20000011600 */
[----:B------:R-:W-:-:S03]  /*0150*/  IMAD.SHL.U32 R5, R0, 0x2, RZ ;  /* 0x0000000200057824 */ /* 0x000fc600078e00ff */
[----:B------:R-:W-:-:S04]  /*0160*/  LOP3.LUT R4, R4, 0x55555555, RZ, 0xc0, !PT ;  /* 0x5555555504047812 */ /* 0x000fc800078ec0ff */
[----:B------:R-:W-:-:S05]  /*0170*/  LOP3.LUT R5, R4, 0xaaaaaaaa, R5, 0xf8, !PT ;  /* 0xaaaaaaaa04057812 */ /* 0x000fca00078ef805 */
[----:B------:R-:W-:Y:S01]  /*0180*/  STG.E desc[UR4][R2.64], R5 ;  /* 0x0000000502007986 */ /* 0x000fe2000c101904 */
[----:B------:R-:W-:Y:S05]  /*0190*/  EXIT ;  /* 0x000000000000794d */ /* 0x000fea0003800000 */
.L_x_0:
[----:B------:R-:W-:-:S00]  /*01a0*/  BRA `(.L_x_0) ;  /* 0xfffffffc00fc7947 */ /* 0x000fc0000383ffff */
[----:B------:R-:W-:-:S00]  /*01b0*/  NOP ;  /* 0x0000000000007918 */ /* 0x000fc00000000000 */
        /* <DEDUP_REMOVED lines=12> */
.L_x_11:


//--------------------- .text._Z25add_kernel_noninterleaved17NON_INTERLEAVED_TS_jj --------------------------
	.section	.text._Z25add_kernel_noninterleaved17NON_INTERLEAVED_TS_jj,"ax",@progbits
	.align	128
        .global         _Z25add_kernel_noninterleaved17NON_INTERLEAVED_TS_jj
        .type           _Z25add_kernel_noninterleaved17NON_INTERLEAVED_TS_jj,@function
        .size           _Z25add_kernel_noninterleaved17NON_INTERLEAVED_TS_jj,(.L_x_12 - _Z25add_kernel_noninterleaved17NON_INTERLEAVED_TS_jj)
        .other          _Z25add_kernel_noninterleaved17NON_INTERLEAVED_TS_jj,@"STO_CUDA_ENTRY STV_DEFAULT"
_Z25add_kernel_noninterleaved17NON_INTERLEAVED_TS_jj:
.text._Z25add_kernel_noninterleaved17NON_INTERLEAVED_TS_jj:
[----:B------:R-:W-:Y:S01]  /*0000*/  LDC R1, c[0x0][0x37c] ;  /* 0x0000df00ff017b82 */ /* 0x000fe20000000800 */
[----:B------:R-:W0:Y:S07]  /*0010*/  S2R R0, SR_TID.X ;  /* 0x0000000000007919 */ /* 0x000e2e0000002100 */
[----:B------:R-:W0:Y:S08]  /*0020*/  S2UR UR4, SR_CTAID.X ;  /* 0x00000000000479c3 */ /* 0x000e300000002500 */
[----:B------:R-:W0:Y:S08]  /*0030*/  LDC R17, c[0x0][0x360] ;  /* 0x0000d800ff117b82 */ /* 0x000e300000000800 */
[----:B------:R-:W1:Y:S01]  /*0040*/  LDC.64 R10, c[0x0][0x3c0] ;  /* 0x0000f000ff0a7b82 */ /* 0x000e620000000a00 */
[----:B0-----:R-:W-:Y:S01]  /*0050*/  IMAD R17, R17, UR4, R0 ;  /* 0x0000000411117c24 */ /* 0x001fe2000f8e0200 */
[----:B-1----:R-:W-:-:S04]  /*0060*/  ISETP.NE.AND P0, PT, R11, RZ, PT ;  /* 0x000000ff0b00720c */ /* 0x002fc80003f05270 */
[----:B------:R-:W-:-:S13]  /*0070*/  ISETP.GE.U32.OR P0, PT, R17, R10, !P0 ;  /* 0x0000000a1100720c */ /* 0x000fda0004706470 */
[----:B------:R-:W-:Y:S05]  /*0080*/  @P0 EXIT ;  /* 0x000000000000094d */ /* 0x000fea0003800000 */
[----:B------:R-:W0:Y:S01]  /*0090*/  LDC.64 R8, c[0x0][0x3a0] ;  /* 0x0000e800ff087b82 */ /* 0x000e220000000a00 */
[C---:B------:R-:W-:Y:S01]  /*00a0*/  VIADD R0, R11.reuse, 0xffffffff ;  /* 0xffffffff0b007836 */ /* 0x040fe20000000000 */
[----:B------:R-:W-:Y:S01]  /*00b0*/  LOP3.LUT R10, R11, 0x7, RZ, 0xc0, !PT ;  /* 0x000000070b0a7812 */ /* 0x000fe200078ec0ff */
[----:B------:R-:W1:Y:S03]  /*00c0*/  LDCU.64 UR4, c[0x0][0x358] ;  /* 0x00006b00ff0477ac */ /* 0x000e660008000a00 */
[----:B------:R-:W-:Y:S02]  /*00d0*/  ISETP.GE.U32.AND P1, PT, R0, 0x7, PT ;  /* 0x000000070000780c */ /* 0x000fe40003f26070 */
[----:B------:R-:W2:Y:S01]  /*00e0*/  LDC.64 R6, c[0x0][0x380] ;  /* 0x0000e000ff067b82 */ /* 0x000ea20000000a00 */
[----:B------:R-:W-:-:S07]  /*00f0*/  ISETP.NE.AND P0, PT, R10, RZ, PT ;  /* 0x000000ff0a00720c */ /* 0x000fce0003f05270 */
[----:B------:R-:W3:Y:S08]  /*0100*/  LDC.64 R4, c[0x0][0x3a8] ;  /* 0x0000ea00ff047b82 */ /* 0x000ef00000000a00 */
[----:B------:R-:W4:Y:S01]  /*0110*/  LDC.64 R2, c[0x0][0x388] ;  /* 0x0000e200ff027b82 */ /* 0x000f220000000a00 */
[----:B0-----:R-:W-:-:S07]  /*0120*/  IMAD.WIDE.U32 R8, R17, 0x4, R8 ;  /* 0x0000000411087825 */ /* 0x001fce00078e0008 */
[----:B------:R-:W0:Y:S01]  /*0130*/  LDC.64 R12, c[0x0][0x3b0] ;  /* 0x0000ec00ff0c7b82 */ /* 0x000e220000000a00 */
[----:B--2---:R-:W-:-:S07]  /*0140*/  IMAD.WIDE.U32 R6, R17, 0x4, R6 ;  /* 0x0000000411067825 */ /* 0x004fce00078e0006 */
[----:B------:R-:W2:Y:S01]  /*0150*/  LDC.64 R20, c[0x0][0x390] ;  /* 0x0000e400ff147b82 */ /* 0x000ea20000000a00 */
[----:B---3--:R-:W-:-:S07]  /*0160*/  IMAD.WIDE.U32 R4, R17, 0x4, R4 ;  /* 0x0000000411047825 */ /* 0x008fce00078e0004 */
[----:B------:R-:W3:Y:S01]  /*0170*/  LDC.64 R18, c[0x0][0x3b8] ;  /* 0x0000ee00ff127b82 */ /* 0x000ee20000000a00 */
[----:B----4-:R-:W-:-:S07]  /*0180*/  IMAD.WIDE.U32 R2, R17, 0x4, R2 ;  /* 0x0000000411027825 */ /* 0x010fce00078e0002 */
[----:B------:R-:W4:Y:S01]  /*0190*/  LDC.64 R14, c[0x0][0x398] ;  /* 0x0000e600ff0e7b82 */ /* 0x000f220000000a00 */
[----:B0-----:R-:W-:-:S04]  /*01a0*/  IMAD.WIDE.U32 R12, R17, 0x4, R12 ;  /* 0x00000004110c7825 */ /* 0x001fc800078e000c */
[----:B--2---:R-:W-:-:S04]  /*01b0*/  IMAD.WIDE.U32 R20, R17, 0x4, R20 ;  /* 0x0000000411147825 */ /* 0x004fc800078e0014 */
[----:B---3--:R-:W-:-:S04]  /*01c0*/  IMAD.WIDE.U32 R18, R17, 0x4, R18 ;  /* 0x0000000411127825 */ /* 0x008fc800078e0012 */
[----:B----4-:R-:W-:Y:S01]  /*01d0*/  IMAD.WIDE.U32 R14, R17, 0x4, R14 ;  /* 0x00000004110e7825 */ /* 0x010fe200078e000e */
[----:B-1----:R-:W-:Y:S06]  /*01e0*/  @!P1 BRA `(.L_x_1) ;  /* 0x0000000800149947 */ /* 0x002fec0003800000 */
[----:B------:R-:W-:-:S05]  /*01f0*/  LOP3.LUT R0, R11, 0xfffffff8, RZ, 0xc0, !PT ;  /* 0xfffffff80b007812 */ /* 0x000fca00078ec0ff */
[----:B------:R-:W-:-:S07]  /*0200*/  IMAD.MOV R0, RZ, RZ, -R0 ;  /* 0x000000ffff007224 */ /* 0x000fce00078e0a00 */
.L_x_2:
[----:B------:R-:W2:Y:S04]  /*0210*/  LDG.E R16, desc[UR4][R8.64] ;  /* 0x0000000408107981 */ /* 0x000ea8000c1e1900 */
[----:B0-----:R-:W2:Y:S02]  /*0220*/  LDG.E R17, desc[UR4][R6.64] ;  /* 0x0000000406117981 */ /* 0x001ea4000c1e1900 */
[----:B--2---:R-:W-:-:S05]  /*0230*/  IADD3 R17, PT, PT, R16, R17, RZ ;  /* 0x0000001110117210 */ /* 0x004fca0007ffe0ff */
[----:B------:R0:W-:Y:S04]  /*0240*/  STG.E desc[UR4][R6.64], R17 ;  /* 0x0000001106007986 */ /* 0x0001e8000c101904 */
[----:B------:R-:W2:Y:S04]  /*0250*/  LDG.E R16, desc[UR4][R4.64] ;  /* 0x0000000404107981 */ /* 0x000ea8000c1e1900 */
[----:B------:R-:W2:Y:S02]  /*0260*/  LDG.E R23, desc[UR4][R2.64] ;  /* 0x0000000402177981 */ /* 0x000ea4000c1e1900 */
[----:B--2---:R-:W-:-:S05]  /*0270*/  IMAD.IADD R23, R16, 0x1, R23 ;  /* 0x0000000110177824 */ /* 0x004fca00078e0217 */
[----:B------:R1:W-:Y:S04]  /*0280*/  STG.E desc[UR4][R2.64], R23 ;  /* 0x0000001702007986 */ /* 0x0003e8000c101904 */
[----:B------:R-:W2:Y:S04]  /*0290*/  LDG.E R16, desc[UR4][R12.64] ;  /* 0x000000040c107981 */ /* 0x000ea8000c1e1900 */
[----:B------:R-:W2:Y:S02]  /*02a0*/  LDG.E R25, desc[UR4][R20.64] ;  /* 0x0000000414197981 */ /* 0x000ea4000c1e1900 */
[----:B--2---:R-:W-:-:S05]  /*02b0*/  IADD3 R25, PT, PT, R16, R25, RZ ;  /* 0x0000001910197210 */ /* 0x004fca0007ffe0ff */
[----:B------:R2:W-:Y:S04]  /*02c0*/  STG.E desc[UR4][R20.64], R25 ;  /* 0x0000001914007986 */ /* 0x0005e8000c101904 */
[----:B------:R-:W3:Y:S04]  /*02d0*/  LDG.E R16, desc[UR4][R18.64] ;  /* 0x0000000412107981 */ /* 0x000ee8000c1e1900 */
[----:B------:R-:W3:Y:S02]  /*02e0*/  LDG.E R27, desc[UR4][R14.64] ;  /* 0x000000040e1b7981 */ /* 0x000ee4000c1e1900 */
[----:B---3--:R-:W-:-:S05]  /*02f0*/  IMAD.IADD R27, R16, 0x1, R27 ;  /* 0x00000001101b7824 */ /* 0x008fca00078e021b */
[----:B------:R3:W-:Y:S04]  /*0300*/  STG.E desc[UR4][R14.64], R27 ;  /* 0x0000001b0e007986 */ /* 0x0007e8000c101904 */
[----:B------:R-:W4:Y:S04]  /*0310*/  LDG.E R16, desc[UR4][R8.64] ;  /* 0x0000000408107981 */ /* 0x000f28000c1e1900 */
[----:B0-----:R-:W4:Y:S02]  /*0320*/  LDG.E R17, desc[UR4][R6.64] ;  /* 0x0000000406117981 */ /* 0x001f24000c1e1900 */
[----:B----4-:R-:W-:-:S05]  /*0330*/  IADD3 R17, PT, PT, R16, R17, RZ ;  /* 0x0000001110117210 */ /* 0x010fca0007ffe0ff */
[----:B------:R0:W-:Y:S04]  /*0340*/  STG.E desc[UR4][R6.64], R17 ;  /* 0x0000001106007986 */ /* 0x0001e8000c101904 */
[----:B------:R-:W4:Y:S04]  /*0350*/  LDG.E R16, desc[UR4][R4.64] ;  /* 0x0000000404107981 */ /* 0x000f28000c1e1900 */
[----:B-1----:R-:W4:Y:S02]  /*0360*/  LDG.E R23, desc[UR4][R2.64] ;  /* 0x0000000402177981 */ /* 0x002f24000c1e1900 */
[----:B----4-:R-:W-:-:S05]  /*0370*/  IMAD.IADD R23, R16, 0x1, R23 ;  /* 0x0000000110177824 */ /* 0x010fca00078e0217 */
[----:B------:R1:W-:Y:S04]  /*0380*/  STG.E desc[UR4][R2.64], R23 ;  /* 0x0000001702007986 */ /* 0x0003e8000c101904 */
[----:B------:R-:W4:Y:S04]  /*0390*/  LDG.E R16, desc[UR4][R12.64] ;  /* 0x000000040c107981 */ /* 0x000f28000c1e1900 */
[----:B--2---:R-:W4:Y:S02]  /*03a0*/  LDG.E R25, desc[UR4][R20.64] ;  /* 0x0000000414197981 */ /* 0x004f24000c1e1900 */
[----:B----4-:R-:W-:-:S05]  /*03b0*/  IADD3 R25, PT, PT, R16, R25, RZ ;  /* 0x0000001910197210 */ /* 0x010fca0007ffe0ff */
[----:B------:R2:W-:Y:S04]  /*03c0*/  STG.E desc[UR4][R20.64], R25 ;  /* 0x0000001914007986 */ /* 0x0005e8000c101904 */
[----:B------:R-:W4:Y:S04]  /*03d0*/  LDG.E R16, desc[UR4][R18.64] ;  /* 0x0000000412107981 */ /* 0x000f28000c1e1900 */
[----:B---3--:R-:W4:Y:S02]  /*03e0*/  LDG.E R27, desc[UR4][R14.64] ;  /* 0x000000040e1b7981 */ /* 0x008f24000c1e1900 */
[----:B----4-:R-:W-:-:S05]  /*03f0*/  IMAD.IADD R27, R16, 0x1, R27 ;  /* 0x00000001101b7824 */ /* 0x010fca00078e021b */
        /* <DEDUP_REMOVED lines=90> */
[----:B--2---:R-:W4:Y:S01]  /*09a0*/  LDG.E R25, desc[UR4][R20.64] ;  /* 0x0000000414197981 */ /* 0x004f22000c1e1900 */
[----:B------:R-:W-:Y:S02]  /*09b0*/  IADD3 R0, PT, PT, R0, 0x8, RZ ;  /* 0x0000000800007810 */ /* 0x000fe40007ffe0ff */
[----:B----4-:R-:W-:-:S05]  /*09c0*/  IADD3 R25, PT, PT, R16, R25, RZ ;  /* 0x0000001910197210 */ /* 0x010fca0007ffe0ff */
[----:B------:R0:W-:Y:S04]  /*09d0*/  STG.E desc[UR4][R20.64], R25 ;  /* 0x0000001914007986 */ /* 0x0001e8000c101904 */
[----:B------:R-:W2:Y:S04]  /*09e0*/  LDG.E R16, desc[UR4][R18.64] ;  /* 0x0000000412107981 */ /* 0x000ea8000c1e1900 */
[----:B---3--:R-:W2:Y:S01]  /*09f0*/  LDG.E R27, desc[UR4][R14.64] ;  /* 0x000000040e1b7981 */ /* 0x008ea2000c1e1900 */
[----:B------:R-:W-:Y:S01]  /*0a00*/  ISETP.NE.AND P1, PT, R0, RZ, PT ;  /* 0x000000ff0000720c */ /* 0x000fe20003f25270 */
[----:B--2---:R-:W-:-:S05]  /*0a10*/  IMAD.IADD R27, R16, 0x1, R27 ;  /* 0x00000001101b7824 */ /* 0x004fca00078e021b */
[----:B------:R0:W-:Y:S07]  /*0a20*/  STG.E desc[UR4][R14.64], R27 ;  /* 0x0000001b0e007986 */ /* 0x0001ee000c101904 */
[----:B------:R-:W-:Y:S05]  /*0a30*/  @P1 BRA `(.L_x_2) ;  /* 0xfffffff400f41947 */ /* 0x000fea000383ffff */
.L_x_1:
[----:B------:R-:W-:Y:S05]  /*0a40*/  @!P0 EXIT ;  /* 0x000000000000894d */ /* 0x000fea0003800000 */
[----:B------:R-:W-:Y:S02]  /*0a50*/  ISETP.GE.U32.AND P0, PT, R10, 0x4, PT ;  /* 0x000000040a00780c */ /* 0x000fe40003f06070 */
[----:B------:R-:W-:-:S04]  /*0a60*/  LOP3.LUT R16, R11, 0x3, RZ, 0xc0, !PT ;  /* 0x000000030b107812 */ /* 0x000fc800078ec0ff */
[----:B------:R-:W-:-:S07]  /*0a70*/  ISETP.NE.AND P1, PT, R16, RZ, PT ;  /* 0x000000ff1000720c */ /* 0x000fce0003f25270 */
[----:B------:R-:W-:Y:S06]  /*0a80*/  @!P0 BRA `(.L_x_3) ;  /* 0x0000000400008947 */ /* 0x000fec0003800000 */
[----:B------:R-:W2:Y:S04]  /*0a90*/  LDG.E R0, desc[UR4][R8.64] ;  /* 0x0000000408007981 */ /* 0x000ea8000c1e1900 */
[----:B0-----:R-:W2:Y:S02]  /*0aa0*/  LDG.E R17, desc[UR4][R6.64] ;  /* 0x0000000406117981 */ /* 0x001ea4000c1e1900 */
[----:B--2---:R-:W-:-:S05]  /*0ab0*/  IMAD.IADD R17, R0, 0x1, R17 ;  /* 0x0000000100117824 */ /* 0x004fca00078e0211 */
[----:B------:R0:W-:Y:S04]  /*0ac0*/  STG.E desc[UR4][R6.64], R17 ;  /* 0x0000001106007986 */ /* 0x0001e8000c101904 */
[----:B------:R-:W2:Y:S04]  /*0ad0*/  LDG.E R0, desc[UR4][R4.64] ;  /* 0x0000000404007981 */ /* 0x000ea8000c1e1900 */
[----:B------:R-:W2:Y:S02]  /*0ae0*/  LDG.E R23, desc[UR4][R2.64] ;  /* 0x0000000402177981 */ /* 0x000ea4000c1e1900 */
[----:B--2---:R-:W-:-:S05]  /*0af0*/  IADD3 R23, PT, PT, R0, R23, RZ ;  /* 0x0000001700177210 */ /* 0x004fca0007ffe0ff */
[----:B------:R1:W-:Y:S04]  /*0b00*/  STG.E desc[UR4][R2.64], R23 ;  /* 0x0000001702007986 */ /* 0x0003e8000c101904 */
[----:B------:R-:W2:Y:S04]  /*0b10*/  LDG.E R0, desc[UR4][R12.64] ;  /* 0x000000040c007981 */ /* 0x000ea8000c1e1900 */
[----:B------:R-:W2:Y:S02]  /*0b20*/  LDG.E R25, desc[UR4][R20.64] ;  /* 0x0000000414197981 */ /* 0x000ea4000c1e1900 */
[----:B--2---:R-:W-:-:S05]  /*0b30*/  IMAD.IADD R25, R0, 0x1, R25 ;  /* 0x0000000100197824 */ /* 0x004fca00078e0219 */
[----:B------:R2:W-:Y:S04]  /*0b40*/  STG.E desc[UR4][R20.64], R25 ;  /* 0x0000001914007986 */ /* 0x0005e8000c101904 */
[----:B------:R-:W3:Y:S04]  /*0b50*/  LDG.E R0, desc[UR4][R18.64] ;  /* 0x0000000412007981 */ /* 0x000ee8000c1e1900 */
[----:B------:R-:W3:Y:S02]  /*0b60*/  LDG.E R27, desc[UR4][R14.64] ;  /* 0x000000040e1b7981 */ /* 0x000ee4000c1e1900 */
[----:B---3--:R-:W-:-:S05]  /*0b70*/  IADD3 R27, PT, PT, R0, R27, RZ ;  /* 0x0000001b001b7210 */ /* 0x008fca0007ffe0ff */
[----:B------:R3:W-:Y:S04]  /*0b80*/  STG.E desc[UR4][R14.64], R27 ;  /* 0x0000001b0e007986 */ /* 0x0007e8000c101904 */
[----:B------:R-:W4:Y:S04]  /*0b90*/  LDG.E R0, desc[UR4][R8.64] ;  /* 0x0000000408007981 */ /* 0x000f28000c1e1900 */
[----:B0-----:R-:W4:Y:S02]  /*0ba0*/  LDG.E R17, desc[UR4][R6.64] ;  /* 0x0000000406117981 */ /* 0x001f24000c1e1900 */
[----:B----4-:R-:W-:-:S05]  /*0bb0*/  IMAD.IADD R17, R0, 0x1, R17 ;  /* 0x0000000100117824 */ /* 0x010fca00078e0211 */
[----:B------:R0:W-:Y:S04]  /*0bc0*/  STG.E desc[UR4][R6.64], R17 ;  /* 0x0000001106007986 */ /* 0x0001e8000c101904 */
[----:B------:R-:W4:Y:S04]  /*0bd0*/  LDG.E R0, desc[UR4][R4.64] ;  /* 0x0000000404007981 */ /* 0x000f28000c1e1900 */
[----:B-1----:R-:W4:Y:S02]  /*0be0*/  LDG.E R23, desc[UR4][R2.64] ;  /* 0x0000000402177981 */ /* 0x002f24000c1e1900 */
[----:B----4-:R-:W-:-:S05]  /*0bf0*/  IADD3 R23, PT, PT, R0, R23, RZ ;  /* 0x0000001700177210 */ /* 0x010fca0007ffe0ff */
[----:B------:R1:W-:Y:S04]  /*0c00*/  STG.E desc[UR4][R2.64], R23 ;  /* 0x0000001702007986 */ /* 0x0003e8000c101904 */
[----:B------:R-:W4:Y:S04]  /*0c10*/  LDG.E R0, desc[UR4][R12.64] ;  /* 0x000000040c007981 */ /* 0x000f28000c1e1900 */
[----:B--2---:R-:W4:Y:S02]  /*0c20*/  LDG.E R25, desc[UR4][R20.64] ;  /* 0x0000000414197981 */ /* 0x004f24000c1e1900 */
[----:B----4-:R-:W-:-:S05]  /*0c30*/  IMAD.IADD R25, R0, 0x1, R25 ;  /* 0x0000000100197824 */ /* 0x010fca00078e0219 */
[----:B------:R2:W-:Y:S04]  /*0c40*/  STG.E desc[UR4][R20.64], R25 ;  /* 0x0000001914007986 */ /* 0x0005e8000c101904 */
[----:B------:R-:W4:Y:S04]  /*0c50*/  LDG.E R0, desc[UR4][R18.64] ;  /* 0x0000000412007981 */ /* 0x000f28000c1e1900 */
[----:B---3--:R-:W4:Y:S02]  /*0c60*/  LDG.E R27, desc[UR4][R14.64] ;  /* 0x000000040e1b7981 */ /* 0x008f24000c1e1900 */
[----:B----4-:R-:W-:-:S05]  /*0c70*/  IADD3 R27, PT, PT, R0, R27, RZ ;  /* 0x0000001b001b7210 */ /* 0x010fca0007ffe0ff */
        /* <DEDUP_REMOVED lines=21> */
[----:B------:R-:W5:Y:S04]  /*0dd0*/  LDG.E R0, desc[UR4][R4.64] ;  /* 0x0000000404007981 */ /* 0x000f68000c1e1900 */
[----:B-1----:R-:W5:Y:S02]  /*0de0*/  LDG.E R23, desc[UR4][R2.64] ;  /* 0x0000000402177981 */ /* 0x002f64000c1e1900 */
[----:B-----5:R-:W-:-:S05]  /*0df0*/  IADD3 R23, PT, PT, R0, R23, RZ ;  /* 0x0000001700177210 */ /* 0x020fca0007ffe0ff */
[----:B------:R4:W-:Y:S04]  /*0e00*/  STG.E desc[UR4][R2.64], R23 ;  /* 0x0000001702007986 */ /* 0x0009e8000c101904 */
[----:B------:R-:W5:Y:S04]  /*0e10*/  LDG.E R0, desc[UR4][R12.64] ;  /* 0x000000040c007981 */ /* 0x000f68000c1e1900 */
[----:B--2---:R-:W5:Y:S02]  /*0e20*/  LDG.E R25, desc[UR4][R20.64] ;  /* 0x0000000414197981 */ /* 0x004f64000c1e1900 */
[----:B-----5:R-:W-:-:S05]  /*0e30*/  IMAD.IADD R25, R0, 0x1, R25 ;  /* 0x0000000100197824 */ /* 0x020fca00078e0219 */
[----:B------:R4:W-:Y:S04]  /*0e40*/  STG.E desc[UR4][R20.64], R25 ;  /* 0x0000001914007986 */ /* 0x0009e8000c101904 */
[----:B------:R-:W2:Y:S04]  /*0e50*/  LDG.E R0, desc[UR4][R18.64] ;  /* 0x0000000412007981 */ /* 0x000ea8000c1e1900 */
[----:B---3--:R-:W2:Y:S02]  /*0e60*/  LDG.E R27, desc[UR4][R14.64] ;  /* 0x000000040e1b7981 */ /* 0x008ea4000c1e1900 */
[----:B--2---:R-:W-:-:S05]  /*0e70*/  IADD3 R27, PT, PT, R0, R27, RZ ;  /* 0x0000001b001b7210 */ /* 0x004fca0007ffe0ff */
[----:B------:R4:W-:Y:S02]  /*0e80*/  STG.E desc[UR4][R14.64], R27 ;  /* 0x0000001b0e007986 */ /* 0x0009e4000c101904 */
.L_x_3:
[----:B------:R-:W-:Y:S05]  /*0e90*/  @!P1 EXIT ;  /* 0x000000000000994d */ /* 0x000fea0003800000 */
[----:B------:R-:W-:Y:S02]  /*0ea0*/  ISETP.NE.AND P0, PT, R16, 0x1, PT ;  /* 0x000000011000780c */ /* 0x000fe40003f05270 */
[----:B------:R-:W-:-:S04]  /*0eb0*/  LOP3.LUT R11, R11, 0x1, RZ, 0xc0, !PT ;  /* 0x000000010b0b7812 */ /* 0x000fc800078ec0ff */
[----:B------:R-:W-:-:S07]  /*0ec0*/  ISETP.NE.U32.AND P1, PT, R11, 0x1, PT ;  /* 0x000000010b00780c */ /* 0x000fce0003f25070 */
[----:B------:R-:W-:Y:S06]  /*0ed0*/  @!P0 BRA `(.L_x_4) ;  /* 0x0000000000808947 */ /* 0x000fec0003800000 */
[----:B------:R-:W2:Y:S04]  /*0ee0*/  LDG.E R0, desc[UR4][R8.64] ;  /* 0x0000000408007981 */ /* 0x000ea8000c1e1900 */
[----:B------:R-:W2:Y:S02]  /*0ef0*/  LDG.E R11, desc[UR4][R6.64] ;  /* 0x00000004060b7981 */ /* 0x000ea4000c1e1900 */
[----:B--2---:R-:W-:-:S05]  /*0f00*/  IMAD.IADD R11, R0, 0x1, R11 ;  /* 0x00000001000b7824 */ /* 0x004fca00078e020b */
[----:B------:R1:W-:Y:S04]  /*0f10*/  STG.E desc[UR4][R6.64], R11 ;  /* 0x0000000b06007986 */ /* 0x0003e8000c101904 */
[----:B------:R-:W2:Y:S04]  /*0f20*/  LDG.E R0, desc[UR4][R4.64] ;  /* 0x0000000404007981 */ /* 0x000ea8000c1e1900 */
[----:B0---4-:R-:W2:Y:S02]  /*0f30*/  LDG.E R17, desc[UR4][R2.64] ;  /* 0x0000000402117981 */ /* 0x011ea4000c1e1900 */
        /* <DEDUP_REMOVED lines=11> */
[----:B-1----:R-:W4:Y:S02]  /*0ff0*/  LDG.E R11, desc[UR4][R6.64] ;  /* 0x00000004060b7981 */ /* 0x002f24000c1e1900 */
[----:B----4-:R-:W-:-:S05]  /*1000*/  IMAD.IADD R11, R0, 0x1, R11 ;  /* 0x00000001000b7824 */ /* 0x010fca00078e020b */
[----:B------:R1:W-:Y:S04]  /*1010*/  STG.E desc[UR4][R6.64], R11 ;  /* 0x0000000b06007986 */ /* 0x0003e8000c101904 */
[----:B------:R-:W4:Y:S04]  /*1020*/  LDG.E R0, desc[UR4][R4.64] ;  /* 0x0000000404007981 */ /* 0x000f28000c1e1900 */
[----:B0-----:R-:W4:Y:S02]  /*1030*/  LDG.E R17, desc[UR4][R2.64] ;  /* 0x0000000402117981 */ /* 0x001f24000c1e1900 */
[----:B----4-:R-:W-:-:S05]  /*1040*/  IADD3 R17, PT, PT, R0, R17, RZ ;  /* 0x0000001100117210 */ /* 0x010fca0007ffe0ff */
[----:B------:R1:W-:Y:S04]  /*1050*/  STG.E desc[UR4][R2.64], R17 ;  /* 0x0000001102007986 */ /* 0x0003e8000c101904 */
[----:B------:R-:W4:Y:S04]  /*1060*/  LDG.E R0, desc[UR4][R12.64] ;  /* 0x000000040c007981 */ /* 0x000f28000c1e1900 */
[----:B--2---:R-:W4:Y:S02]  /*1070*/  LDG.E R23, desc[UR4][R20.64] ;  /* 0x0000000414177981 */ /* 0x004f24000c1e1900 */
[----:B----4-:R-:W-:-:S05]  /*1080*/  IMAD.IADD R23, R0, 0x1, R23 ;  /* 0x0000000100177824 */ /* 0x010fca00078e0217 */
[----:B------:R1:W-:Y:S04]  /*1090*/  STG.E desc[UR4][R20.64], R23 ;  /* 0x0000001714007986 */ /* 0x0003e8000c101904 */
[----:B------:R-:W2:Y:S04]  /*10a0*/  LDG.E R0, desc[UR4][R18.64] ;  /* 0x0000000412007981 */ /* 0x000ea8000c1e1900 */
[----:B---3--:R-:W2:Y:S02]  /*10b0*/  LDG.E R25, desc[UR4][R14.64] ;  /* 0x000000040e197981 */ /* 0x008ea4000c1e1900 */
[----:B--2---:R-:W-:-:S05]  /*10c0*/  IADD3 R25, PT, PT, R0, R25, RZ ;  /* 0x0000001900197210 */ /* 0x004fca0007ffe0ff */
[----:B------:R1:W-:Y:S02]  /*10d0*/  STG.E desc[UR4][R14.64], R25 ;  /* 0x000000190e007986 */ /* 0x0003e4000c101904 */
.L_x_4:
[----:B------:R-:W-:Y:S05]  /*10e0*/  @P1 EXIT ;  /* 0x000000000000194d */ /* 0x000fea0003800000 */
[----:B------:R-:W2:Y:S04]  /*10f0*/  LDG.E R8, desc[UR4][R8.64] ;  /* 0x0000000408087981 */ /* 0x000ea8000c1e1900 */
[----:B-1----:R-:W2:Y:S02]  /*1100*/  LDG.E R11, desc[UR4][R6.64] ;  /* 0x00000004060b7981 */ /* 0x002ea4000c1e1900 */
[----:B--2---:R-:W-:-:S05]  /*1110*/  IMAD.IADD R11, R8, 0x1, R11 ;  /* 0x00000001080b7824 */ /* 0x004fca00078e020b */
[----:B------:R-:W-:Y:S04]  /*1120*/  STG.E desc[UR4][R6.64], R11 ;  /* 0x0000000b06007986 */ /* 0x000fe8000c101904 */
[----:B------:R-:W2:Y:S04]  /*1130*/  LDG.E R4, desc[UR4][R4.64] ;  /* 0x0000000404047981 */ /* 0x000ea8000c1e1900 */
[----:B0---4-:R-:W2:Y:S02]  /*1140*/  LDG.E R17, desc[UR4][R2.64] ;  /* 0x0000000402117981 */ /* 0x011ea4000c1e1900 */
[----:B--2---:R-:W-:-:S05]  /*1150*/  IADD3 R17, PT, PT, R4, R17, RZ ;  /* 0x0000001104117210 */ /* 0x004fca0007ffe0ff */
[----:B------:R-:W-:Y:S04]  /*1160*/  STG.E desc[UR4][R2.64], R17 ;  /* 0x0000001102007986 */ /* 0x000fe8000c101904 */
[----:B------:R-:W2:Y:S04]  /*1170*/  LDG.E R12, desc[UR4][R12.64] ;  /* 0x000000040c0c7981 */ /* 0x000ea8000c1e1900 */
[----:B------:R-:W2:Y:S02]  /*1180*/  LDG.E R23, desc[UR4][R20.64] ;  /* 0x0000000414177981 */ /* 0x000ea4000c1e1900 */
[----:B--2---:R-:W-:-:S05]  /*1190*/  IMAD.IADD R23, R12, 0x1, R23 ;  /* 0x000000010c177824 */ /* 0x004fca00078e0217 */
[----:B------:R-:W-:Y:S04]  /*11a0*/  STG.E desc[UR4][R20.64], R23 ;  /* 0x0000001714007986 */ /* 0x000fe8000c101904 */
[----:B------:R-:W2:Y:S04]  /*11b0*/  LDG.E R18, desc[UR4][R18.64] ;  /* 0x0000000412127981 */ /* 0x000ea8000c1e1900 */
[----:B------:R-:W2:Y:S02]  /*11c0*/  LDG.E R9, desc[UR4][R14.64] ;  /* 0x000000040e097981 */ /* 0x000ea4000c1e1900 */
[----:B--2---:R-:W-:-:S05]  /*11d0*/  IADD3 R9, PT, PT, R18, R9, RZ ;  /* 0x0000000912097210 */ /* 0x004fca0007ffe0ff */
[----:B------:R-:W-:Y:S01]  /*11e0*/  STG.E desc[UR4][R14.64], R9 ;  /* 0x000000090e007986 */ /* 0x000fe2000c101904 */
[----:B------:R-:W-:Y:S05]  /*11f0*/  EXIT ;  /* 0x000000000000794d */ /* 0x000fea0003800000 */
.L_x_5:
        /* <DEDUP_REMOVED lines=16> */
.L_x_12:


//--------------------- .text._Z22add_kernel_interleavedP13INTERLEAVED_TPKS_jj --------------------------
	.section	.text._Z22add_kernel_interleavedP13INTERLEAVED_TPKS_jj,"ax",@progbits
	.align	128
        .global         _Z22add_kernel_interleavedP13INTERLEAVED_TPKS_jj
        .type           _Z22add_kernel_interleavedP13INTERLEAVED_TPKS_jj,@function
        .size           _Z22add_kernel_interleavedP13INTERLEAVED_TPKS_jj,(.L_x_13 - _Z22add_kernel_interleavedP13INTERLEAVED_TPKS_jj)
        .other          _Z22add_kernel_interleavedP13INTERLEAVED_TPKS_jj,@"STO_CUDA_ENTRY STV_DEFAULT"
_Z22add_kernel_interleavedP13INTERLEAVED_TPKS_jj:
.text._Z22add_kernel_interleavedP13INTERLEAVED_TPKS_jj:
        /* <DEDUP_REMOVED lines=15> */
[----:B------:R-:W-:Y:S01]  /*00f0*/  ISETP.NE.AND P0, PT, R8, RZ, PT ;  /* 0x000000ff0800720c */ /* 0x000fe20003f05270 */
[----:B0-----:R-:W-:-:S04]  /*0100*/  IMAD.WIDE.U32 R4, R9, 0x10, R4 ;  /* 0x0000001009047825 */ /* 0x001fc800078e0004 */
[----:B--2---:R-:W-:-:S05]  /*0110*/  IMAD.WIDE.U32 R6, R9, 0x10, R6 ;  /* 0x0000001009067825 */ /* 0x004fca00078e0006 */
[----:B-1----:R-:W-:Y:S05]  /*0120*/  @!P1 BRA `(.L_x_6) ;  /* 0x0000000400a49947 */ /* 0x002fea0003800000 */
[----:B------:R0:W5:Y:S04]  /*0130*/  LDG.E R9, desc[UR4][R6.64] ;  /* 0x0000000406097981 */ /* 0x000168000c1e1900 */
[----:B------:R0:W5:Y:S04]  /*0140*/  LDG.E R11, desc[UR4][R6.64+0x4] ;  /* 0x00000404060b7981 */ /* 0x000168000c1e1900 */
[----:B------:R0:W5:Y:S04]  /*0150*/  LDG.E R13, desc[UR4][R6.64+0x8] ;  /* 0x00000804060d7981 */ /* 0x000168000c1e1900 */
[----:B------:R0:W5:Y:S01]  /*0160*/  LDG.E R15, desc[UR4][R6.64+0xc] ;  /* 0x00000c04060f7981 */ /* 0x000162000c1e1900 */
[----:B------:R-:W-:-:S05]  /*0170*/  LOP3.LUT R0, R3, 0xfffffff8, RZ, 0xc0, !PT ;  /* 0xfffffff803007812 */ /* 0x000fca00078ec0ff */
[----:B------:R-:W-:-:S07]  /*0180*/  IMAD.MOV R0, RZ, RZ, -R0 ;  /* 0x000000ffff007224 */ /* 0x000fce00078e0a00 */
.L_x_7:
[----:B------:R-:W2:Y:S02]  /*0190*/  LDG.E R2, desc[UR4][R4.64] ;  /* 0x0000000404027981 */ /* 0x000ea4000c1e1900 */
[----:B-12--5:R-:W-:-:S05]  /*01a0*/  IADD3 R9, PT, PT, R2, R9, RZ ;  /* 0x0000000902097210 */ /* 0x026fca0007ffe0ff */
[----:B------:R1:W-:Y:S04]  /*01b0*/  STG.E desc[UR4][R6.64], R9 ;  /* 0x0000000906007986 */ /* 0x0003e8000c101904 */
[----:B------:R-:W2:Y:S02]  /*01c0*/  LDG.E R2, desc[UR4][R4.64+0x4] ;  /* 0x0000040404027981 */ /* 0x000ea4000c1e1900 */
[----:B--2---:R-:W-:-:S05]  /*01d0*/  IMAD.IADD R11, R2, 0x1, R11 ;  /* 0x00000001020b7824 */ /* 0x004fca00078e020b */
[----:B------:R2:W-:Y:S04]  /*01e0*/  STG.E desc[UR4][R6.64+0x4], R11 ;  /* 0x0000040b06007986 */ /* 0x0005e8000c101904 */
[----:B------:R-:W3:Y:S02]  /*01f0*/  LDG.E R2, desc[UR4][R4.64+0x8] ;  /* 0x0000080404027981 */ /* 0x000ee4000c1e1900 */
[----:B---3--:R-:W-:-:S05]  /*0200*/  IMAD.IADD R13, R2, 0x1, R13 ;  /* 0x00000001020d7824 */ /* 0x008fca00078e020d */
[----:B------:R3:W-:Y:S04]  /*0210*/  STG.E desc[UR4][R6.64+0x8], R13 ;  /* 0x0000080d06007986 */ /* 0x0007e8000c101904 */
[----:B------:R-:W4:Y:S02]  /*0220*/  LDG.E R2, desc[UR4][R4.64+0xc] ;  /* 0x00000c0404027981 */ /* 0x000f24000c1e1900 */
[----:B----4-:R-:W-:-:S05]  /*0230*/  IADD3 R15, PT, PT, R2, R15, RZ ;  /* 0x0000000f020f7210 */ /* 0x010fca0007ffe0ff */
[----:B------:R4:W-:Y:S04]  /*0240*/  STG.E desc[UR4][R6.64+0xc], R15 ;  /* 0x00000c0f06007986 */ /* 0x0009e8000c101904 */
[----:B------:R-:W1:Y:S02]  /*0250*/  LDG.E R2, desc[UR4][R4.64] ;  /* 0x0000000404027981 */ /* 0x000e64000c1e1900 */
[----:B-1----:R-:W-:-:S05]  /*0260*/  IMAD.IADD R9, R9, 0x1, R2 ;  /* 0x0000000109097824 */ /* 0x002fca00078e0202 */
[----:B------:R1:W-:Y:S04]  /*0270*/  STG.E desc[UR4][R6.64], R9 ;  /* 0x0000000906007986 */ /* 0x0003e8000c101904 */
[----:B------:R-:W2:Y:S02]  /*0280*/  LDG.E R2, desc[UR4][R4.64+0x4] ;  /* 0x0000040404027981 */ /* 0x000ea4000c1e1900 */
[----:B--2---:R-:W-:-:S05]  /*0290*/  IMAD.IADD R11, R11, 0x1, R2 ;  /* 0x000000010b0b7824 */ /* 0x004fca00078e0202 */
[----:B------:R2:W-:Y:S04]  /*02a0*/  STG.E desc[UR4][R6.64+0x4], R11 ;  /* 0x0000040b06007986 */ /* 0x0005e8000c101904 */
[----:B------:R-:W3:Y:S02]  /*02b0*/  LDG.E R2, desc[UR4][R4.64+0x8] ;  /* 0x0000080404027981 */ /* 0x000ee4000c1e1900 */
[----:B---3--:R-:W-:-:S05]  /*02c0*/  IADD3 R13, PT, PT, R13, R2, RZ ;  /* 0x000000020d0d7210 */ /* 0x008fca0007ffe0ff */
[----:B------:R3:W-:Y:S04]  /*02d0*/  STG.E desc[UR4][R6.64+0x8], R13 ;  /* 0x0000080d06007986 */ /* 0x0007e8000c101904 */
[----:B------:R-:W4:Y:S02]  /*02e0*/  LDG.E R2, desc[UR4][R4.64+0xc] ;  /* 0x00000c0404027981 */ /* 0x000f24000c1e1900 */
[----:B----4-:R-:W-:-:S05]  /*02f0*/  IMAD.IADD R15, R15, 0x1, R2 ;  /* 0x000000010f0f7824 */ /* 0x010fca00078e0202 */
[----:B------:R4:W-:Y:S04]  /*0300*/  STG.E desc[UR4][R6.64+0xc], R15 ;  /* 0x00000c0f06007986 */ /* 0x0009e8000c101904 */
[----:B------:R-:W1:Y:S02]  /*0310*/  LDG.E R2, desc[UR4][R4.64] ;  /* 0x0000000404027981 */ /* 0x000e64000c1e1900 */
[----:B-1----:R-:W-:-:S05]  /*0320*/  IMAD.IADD R9, R9, 0x1, R2 ;  /* 0x0000000109097824 */ /* 0x002fca00078e0202 */
[----:B------:R1:W-:Y:S04]  /*0330*/  STG.E desc[UR4][R6.64], R9 ;  /* 0x0000000906007986 */ /* 0x0003e8000c101904 */
[----:B------:R-:W2:Y:S02]  /*0340*/  LDG.E R2, desc[UR4][R4.64+0x4] ;  /* 0x0000040404027981 */ /* 0x000ea4000c1e1900 */
[----:B--2---:R-:W-:-:S05]  /*0350*/  IADD3 R11, PT, PT, R11, R2, RZ ;  /* 0x000000020b0b7210 */ /* 0x004fca0007ffe0ff */
[----:B------:R2:W-:Y:S04]  /*0360*/  STG.E desc[UR4][R6.64+0x4], R11 ;  /* 0x0000040b06007986 */ /* 0x0005e8000c101904 */
[----:B------:R-:W3:Y:S02]  /*0370*/  LDG.E R2, desc[UR4][R4.64+0x8] ;  /* 0x0000080404027981 */ /* 0x000ee4000c1e1900 */
[----:B---3--:R-:W-:-:S05]  /*0380*/  IMAD.IADD R13, R13, 0x1, R2 ;  /* 0x000000010d0d7824 */ /* 0x008fca00078e0202 */
[----:B------:R3:W-:Y:S04]  /*0390*/  STG.E desc[UR4][R6.64+0x8], R13 ;  /* 0x0000080d06007986 */ /* 0x0007e8000c101904 */
[----:B------:R-:W4:Y:S02]  /*03a0*/  LDG.E R2, desc[UR4][R4.64+0xc] ;  /* 0x00000c0404027981 */ /* 0x000f24000c1e1900 */
[----:B----4-:R-:W-:-:S05]  /*03b0*/  IMAD.IADD R15, R15, 0x1, R2 ;  /* 0x000000010f0f7824 */ /* 0x010fca00078e0202 */
[----:B------:R4:W-:Y:S04]  /*03c0*/  STG.E desc[UR4][R6.64+0xc], R15 ;  /* 0x00000c0f06007986 */ /* 0x0009e8000c101904 */
[----:B------:R-:W1:Y:S02]  /*03d0*/  LDG.E R2, desc[UR4][R4.64] ;  /* 0x0000000404027981 */ /* 0x000e64000c1e1900 */
[----:B-1----:R-:W-:-:S05]  /*03e0*/  IADD3 R9, PT, PT, R9, R2, RZ ;  /* 0x0000000209097210 */ /* 0x002fca0007ffe0ff */
        /* <DEDUP_REMOVED lines=52> */
[----:B------:R-:W3:Y:S01]  /*0730*/  LDG.E R2, desc[UR4][R4.64+0x8] ;  /* 0x0000080404027981 */ /* 0x000ee2000c1e1900 */
[----:B------:R-:W-:Y:S02]  /*0740*/  IADD3 R0, PT, PT, R0, 0x8, RZ ;  /* 0x0000000800007810 */ /* 0x000fe40007ffe0ff */
[----:B---3--:R-:W-:-:S05]  /*0750*/  IADD3 R13, PT, PT, R13, R2, RZ ;  /* 0x000000020d0d7210 */ /* 0x008fca0007ffe0ff */
[----:B------:R1:W-:Y:S04]  /*0760*/  STG.E desc[UR4][R6.64+0x8], R13 ;  /* 0x0000080d06007986 */ /* 0x0003e8000c101904 */
[----:B------:R-:W4:Y:S01]  /*0770*/  LDG.E R2, desc[UR4][R4.64+0xc] ;  /* 0x00000c0404027981 */ /* 0x000f22000c1e1900 */
[----:B------:R-:W-:Y:S01]  /*0780*/  ISETP.NE.AND P1, PT, R0, RZ, PT ;  /* 0x000000ff0000720c */ /* 0x000fe20003f25270 */
[----:B----4-:R-:W-:-:S05]  /*0790*/  IMAD.IADD R15, R15, 0x1, R2 ;  /* 0x000000010f0f7824 */ /* 0x010fca00078e0202 */
[----:B------:R1:W-:Y:S07]  /*07a0*/  STG.E desc[UR4][R6.64+0xc], R15 ;  /* 0x00000c0f06007986 */ /* 0x0003ee000c101904 */
[----:B------:R-:W-:Y:S05]  /*07b0*/  @P1 BRA `(.L_x_7) ;  /* 0xfffffff800741947 */ /* 0x000fea000383ffff */
.L_x_6:
[----:B------:R-:W-:Y:S05]  /*07c0*/  @!P0 EXIT ;  /* 0x000000000000894d */ /* 0x000fea0003800000 */
[----:B------:R-:W-:Y:S02]  /*07d0*/  ISETP.GE.U32.AND P0, PT, R8, 0x4, PT ;  /* 0x000000040800780c */ /* 0x000fe40003f06070 */
[----:B------:R-:W-:-:S04]  /*07e0*/  LOP3.LUT R2, R3, 0x3, RZ, 0xc0, !PT ;  /* 0x0000000303027812 */ /* 0x000fc800078ec0ff */
[----:B------:R-:W-:-:S07]  /*07f0*/  ISETP.NE.AND P1, PT, R2, RZ, PT ;  /* 0x000000ff0200720c */ /* 0x000fce0003f25270 */
[----:B------:R-:W-:Y:S06]  /*0800*/  @!P0 BRA `(.L_x_8) ;  /* 0x0000000000d08947 */ /* 0x000fec0003800000 */
[----:B------:R-:W2:Y:S04]  /*0810*/  LDG.E R0, desc[UR4][R4.64] ;  /* 0x0000000404007981 */ /* 0x000ea8000c1e1900 */
[----:B-1----:R-:W2:Y:S04]  /*0820*/  LDG.E R9, desc[UR4][R6.64] ;  /* 0x0000000406097981 */ /* 0x002ea8000c1e1900 */
[----:B------:R-:W3:Y:S04]  /*0830*/  LDG.E R11, desc[UR4][R6.64+0x4] ;  /* 0x00000404060b7981 */ /* 0x000ee8000c1e1900 */
[----:B------:R-:W4:Y:S04]  /*0840*/  LDG.E R13, desc[UR4][R6.64+0x8] ;  /* 0x00000804060d7981 */ /* 0x000f28000c1e1900 */
[----:B------:R-:W5:Y:S01]  /*0850*/  LDG.E R15, desc[UR4][R6.64+0xc] ;  /* 0x00000c04060f7981 */ /* 0x000f62000c1e1900 */
        /* <DEDUP_REMOVED lines=8> */
[----:B------:R-:W5:Y:S02]  /*08e0*/  LDG.E R0, desc[UR4][R4.64+0xc] ;  /* 0x00000c0404007981 */ /* 0x000f64000c1e1900 */
[----:B-----5:R-:W-:-:S05]  /*08f0*/  IADD3 R15, PT, PT, R0, R15, RZ ;  /* 0x0000000f000f7210 */ /* 0x020fca0007ffe0ff */
        /* <DEDUP_REMOVED lines=36> */
[----:B------:R1:W-:Y:S02]  /*0b40*/  STG.E desc[UR4][R6.64+0xc], R15 ;  /* 0x00000c0f06007986 */ /* 0x0003e4000c101904 */
.L_x_8:
[----:B------:R-:W-:Y:S05]  /*0b50*/  @!P1 EXIT ;  /* 0x000000000000994d */ /* 0x000fea0003800000 */
[----:B------:R-:W-:Y:S02]  /*0b60*/  ISETP.NE.AND P0, PT, R2, 0x1, PT ;  /* 0x000000010200780c */ /* 0x000fe40003f05270 */
[----:B------:R-:W-:-:S04]  /*0b70*/  LOP3.LUT R3, R3, 0x1, RZ, 0xc0, !PT ;  /* 0x0000000103037812 */ /* 0x000fc800078ec0ff */
[----:B------:R-:W-:-:S07]  /*0b80*/  ISETP.NE.U32.AND P1, PT, R3, 0x1, PT ;  /* 0x000000010300780c */ /* 0x000fce0003f25070 */
[----:B------:R-:W-:Y:S06]  /*0b90*/  @!P0 BRA `(.L_x_9) ;  /* 0x0000000000708947 */ /* 0x000fec0003800000 */
[----:B------:R-:W2:Y:S04]  /*0ba0*/  LDG.E R0, desc[UR4][R4.64] ;  /* 0x0000000404007981 */ /* 0x000ea8000c1e1900 */
[----:B------:R-:W2:Y:S04]  /*0bb0*/  LDG.E R3, desc[UR4][R6.64] ;  /* 0x0000000406037981 */ /* 0x000ea8000c1e1900 */
[----:B-1----:R-:W3:Y:S04]  /*0bc0*/  LDG.E R9, desc[UR4][R6.64+0x4] ;  /* 0x0000040406097981 */ /* 0x002ee8000c1e1900 */
        /* <DEDUP_REMOVED lines=25> */
.L_x_9:
[----:B------:R-:W-:Y:S05]  /*0d60*/  @P1 EXIT ;  /* 0x000000000000194d */ /* 0x000fea0003800000 */
[----:B------:R-:W2:Y:S04]  /*0d70*/  LDG.E R0, desc[UR4][R4.64] ;  /* 0x0000000404007981 */ /* 0x000ea8000c1e1900 */
[----:B-1----:R-:W2:Y:S04]  /*0d80*/  LDG.E R3, desc[UR4][R6.64] ;  /* 0x0000000406037981 */ /* 0x002ea8000c1e1900 */
[----:B------:R-:W3:Y:S04]  /*0d90*/  LDG.E R9, desc[UR4][R6.64+0x4] ;  /* 0x0000040406097981 */ /* 0x000ee8000c1e1900 */
[----:B------:R-:W4:Y:S04]  /*0da0*/  LDG.E R11, desc[UR4][R6.64+0x8] ;  /* 0x00000804060b7981 */ /* 0x000f28000c1e1900 */
[----:B------:R-:W5:Y:S01]  /*0db0*/  LDG.E R13, desc[UR4][R6.64+0xc] ;  /* 0x00000c04060d7981 */ /* 0x000f62000c1e1900 */
[----:B--2---:R-:W-:-:S05]  /*0dc0*/  IMAD.IADD R3, R0, 0x1, R3 ;  /* 0x0000000100037824 */ /* 0x004fca00078e0203 */
[----:B------:R-:W-:Y:S04]  /*0dd0*/  STG.E desc[UR4][R6.64], R3 ;  /* 0x0000000306007986 */ /* 0x000fe8000c101904 */
[----:B------:R-:W3:Y:S02]  /*0de0*/  LDG.E R0, desc[UR4][R4.64+0x4] ;  /* 0x0000040404007981 */ /* 0x000ee4000c1e1900 */
[----:B---3--:R-:W-:-:S05]  /*0df0*/  IADD3 R9, PT, PT, R0, R9, RZ ;  /* 0x0000000900097210 */ /* 0x008fca0007ffe0ff */
[----:B------:R-:W-:Y:S04]  /*0e00*/  STG.E desc[UR4][R6.64+0x4], R9 ;  /* 0x0000040906007986 */ /* 0x000fe8000c101904 */
[----:B------:R-:W4:Y:S02]  /*0e10*/  LDG.E R0, desc[UR4][R4.64+0x8] ;  /* 0x0000080404007981 */ /* 0x000f24000c1e1900 */
[----:B----4-:R-:W-:-:S05]  /*0e20*/  IMAD.IADD R11, R0, 0x1, R11 ;  /* 0x00000001000b7824 */ /* 0x010fca00078e020b */
[----:B------:R-:W-:Y:S04]  /*0e30*/  STG.E desc[UR4][R6.64+0x8], R11 ;  /* 0x0000080b06007986 */ /* 0x000fe8000c101904 */
[----:B------:R-:W5:Y:S02]  /*0e40*/  LDG.E R0, desc[UR4][R4.64+0xc] ;  /* 0x00000c0404007981 */ /* 0x000f64000c1e1900 */
[----:B-----5:R-:W-:-:S05]  /*0e50*/  IADD3 R13, PT, PT, R0, R13, RZ ;  /* 0x0000000d000d7210 */ /* 0x020fca0007ffe0ff */
[----:B------:R-:W-:Y:S01]  /*0e60*/  STG.E desc[UR4][R6.64+0xc], R13 ;  /* 0x00000c0d06007986 */ /* 0x000fe2000c101904 */
[----:B------:R-:W-:Y:S05]  /*0e70*/  EXIT ;  /* 0x000000000000794d */ /* 0x000fea0003800000 */
.L_x_10:
        /* <DEDUP_REMOVED lines=16> */
.L_x_13:


//--------------------- .nv.shared.reserved.0     --------------------------
	.section	.nv.shared.reserved.0,"aw",@nobits
	.weak		__nv_reservedSMEM_offset_0_alias
	.size		__nv_reservedSMEM_offset_0_alias, 0, 64
	.other		__nv_reservedSMEM_offset_0_alias,@"STO_CUDA_RESERVED_SHARED STV_DEFAULT"
__nv_reservedSMEM_offset_0_alias:
	.zero		0
	.zero		64


//--------------------- .nv.constant0._Z17bitreverse_kernelPjj --------------------------
	.section	.nv.constant0._Z17bitreverse_kernelPjj,"a",@progbits
	.sectionflags	@""
	.align	4
.nv.constant0._Z17bitreverse_kernelPjj:
	.zero		908


//--------------------- .nv.constant0._Z25add_kernel_noninterleaved17NON_INTERLEAVED_TS_jj --------------------------
	.section	.nv.constant0._Z25add_kernel_noninterleaved17NON_INTERLEAVED_TS_jj,"a",@progbits
	.sectionflags	@""
	.align	4
.nv.constant0._Z25add_kernel_noninterleaved17NON_INTERLEAVED_TS_jj:
	.zero		968


//--------------------- .nv.constant0._Z22add_kernel_interleavedP13INTERLEAVED_TPKS_jj --------------------------
	.section	.nv.constant0._Z22add_kernel_interleavedP13INTERLEAVED_TPKS_jj,"a",@progbits
	.sectionflags	@""
	.align	4
.nv.constant0._Z22add_kernel_interleavedP13INTERLEAVED_TPKS_jj:
	.zero		920


//--------------------- SYMBOLS --------------------------

	.type		.nv.reservedSmem.offset0,@object
	.size		.nv.reservedSmem.offset0,0x4
